	.target	sm_90a

	.elftype	@"ET_EXEC"


//--------------------- .note.nv.tkinfo           --------------------------
	.section	.note.nv.tkinfo,"",@"SHT_NOTE"
	.sectionflags	@"SHF_NOTE_NV_TKINFO"
	.tkinfo
        /*0018*/ 	.word	0x00000002
        /*0030*/ 	.string	""
        /*0030*/ 	.string	"ptxas"
        /*0030*/ 	.string	"Cuda compilation tools, release 13.0, V13.0.88"
        /*0030*/ 	.string	"Build cuda_13.0.r13.0/compiler.36424714_0"
        /*0030*/ 	.string	"-arch sm_90a -m 64 "



//--------------------- .note.nv.cuinfo           --------------------------
	.section	.note.nv.cuinfo,"",@"SHT_NOTE"
	.sectionflags	@"SHF_NOTE_NV_CUINFO"
        /*0018*/ 	.short	0x0002
        /*001a*/ 	.short	0x005a
        /*001c*/ 	.short	0x0082
	.zero		2


//--------------------- .nv.info                  --------------------------
	.section	.nv.info,"",@"SHT_CUDA_INFO"
	.align	4


	//----- nvinfo : EIATTR_REGCOUNT
	.align		4
        /*0000*/ 	.byte	0x04, 0x2f
        /*0002*/ 	.short	(.L_12 - .L_11)
	.align		4
.L_11:
        /*0004*/ 	.word	index@(_ZN7cutlass13device_kernelINS_4gemm6kernel13GemmUniversalIN4cute5tupleIJiiiiEEENS1_10collective13CollectiveMmaINS1_37MainloopSm90TmaGmmaWarpSpecializedFP8ILi56ENS5_IJNS4_1CILi1EEESB_SB_EEENS1_32KernelTmaWarpSpecializedPingpongEEENS5_IJNSA_ILi64EEESF_NSA_ILi32EEEEEENS_12float_e5m2_tENS5_IJlSB_lEEESI_SJ_NS4_8TiledMMAINS4_8MMA_AtomIJNS4_4SM904GMMA30MMA_64x64x32_F32E5M2E5M2_SS_TNILNSN_7ScaleInE1ELSP_1EEEEEENS4_6LayoutISC_NS5_IJNSA_ILi0EEEST_ST_EEEEENS5_IJNS4_10UnderscoreESW_SW_EEEEENS4_13SM90_TMA_LOADENS4_14ComposedLayoutINS4_7SwizzleILi1ELi4ELi3EEENS4_18smem_ptr_flag_bitsILi8EEENSS_INS5_IJNSA_ILi8EEESG_EEENS5_IJSG_SB_EEEEEEEvNS4_8identityESZ_S19_vS1A_EENS_8epilogue10collective6detail29Sm90TmaWarpSpecializedAdapterINS1D_15DefaultEpilogueISI_SJ_SJ_NS1C_6thread17LinearCombinationISI_Li1EffLNS1H_9ScaleType4KindE0ELNS_15FloatRoundStyleE2ESI_EENS1_15EpilogueDefaultEEEEEvvEEEEvNT_6ParamsE)
        /*0008*/ 	.word	0x000000a8


	//----- nvinfo : EIATTR_FRAME_SIZE
	.align		4
.L_12:
        /*000c*/ 	.byte	0x04, 0x11
        /*000e*/ 	.short	(.L_14 - .L_13)
	.align		4
.L_13:
        /*0010*/ 	.word	index@(_ZN7cutlass13device_kernelINS_4gemm6kernel13GemmUniversalIN4cute5tupleIJiiiiEEENS1_10collective13CollectiveMmaINS1_37MainloopSm90TmaGmmaWarpSpecializedFP8ILi56ENS5_IJNS4_1CILi1EEESB_SB_EEENS1_32KernelTmaWarpSpecializedPingpongEEENS5_IJNSA_ILi64EEESF_NSA_ILi32EEEEEENS_12float_e5m2_tENS5_IJlSB_lEEESI_SJ_NS4_8TiledMMAINS4_8MMA_AtomIJNS4_4SM904GMMA30MMA_64x64x32_F32E5M2E5M2_SS_TNILNSN_7ScaleInE1ELSP_1EEEEEENS4_6LayoutISC_NS5_IJNSA_ILi0EEEST_ST_EEEEENS5_IJNS4_10UnderscoreESW_SW_EEEEENS4_13SM90_TMA_LOADENS4_14ComposedLayoutINS4_7SwizzleILi1ELi4ELi3EEENS4_18smem_ptr_flag_bitsILi8EEENSS_INS5_IJNSA_ILi8EEESG_EEENS5_IJSG_SB_EEEEEEEvNS4_8identityESZ_S19_vS1A_EENS_8epilogue10collective6detail29Sm90TmaWarpSpecializedAdapterINS1D_15DefaultEpilogueISI_SJ_SJ_NS1C_6thread17LinearCombinationISI_Li1EffLNS1H_9ScaleType4KindE0ELNS_15FloatRoundStyleE2ESI_EENS1_15EpilogueDefaultEEEEEvvEEEEvNT_6ParamsE)
        /*0014*/ 	.word	0x00000000


	//----- nvinfo : EIATTR_MIN_STACK_SIZE
	.align		4
.L_14:
        /*0018*/ 	.byte	0x04, 0x12
        /*001a*/ 	.short	(.L_16 - .L_15)
	.align		4
.L_15:
        /*001c*/ 	.word	index@(_ZN7cutlass13device_kernelINS_4gemm6kernel13GemmUniversalIN4cute5tupleIJiiiiEEENS1_10collective13CollectiveMmaINS1_37MainloopSm90TmaGmmaWarpSpecializedFP8ILi56ENS5_IJNS4_1CILi1EEESB_SB_EEENS1_32KernelTmaWarpSpecializedPingpongEEENS5_IJNSA_ILi64EEESF_NSA_ILi32EEEEEENS_12float_e5m2_tENS5_IJlSB_lEEESI_SJ_NS4_8TiledMMAINS4_8MMA_AtomIJNS4_4SM904GMMA30MMA_64x64x32_F32E5M2E5M2_SS_TNILNSN_7ScaleInE1ELSP_1EEEEEENS4_6LayoutISC_NS5_IJNSA_ILi0EEEST_ST_EEEEENS5_IJNS4_10UnderscoreESW_SW_EEEEENS4_13SM90_TMA_LOADENS4_14ComposedLayoutINS4_7SwizzleILi1ELi4ELi3EEENS4_18smem_ptr_flag_bitsILi8EEENSS_INS5_IJNSA_ILi8EEESG_EEENS5_IJSG_SB_EEEEEEEvNS4_8identityESZ_S19_vS1A_EENS_8epilogue10collective6detail29Sm90TmaWarpSpecializedAdapterINS1D_15DefaultEpilogueISI_SJ_SJ_NS1C_6thread17LinearCombinationISI_Li1EffLNS1H_9ScaleType4KindE0ELNS_15FloatRoundStyleE2ESI_EENS1_15EpilogueDefaultEEEEEvvEEEEvNT_6ParamsE)
        /*0020*/ 	.word	0x00000000
.L_16:


//--------------------- .nv.compat                --------------------------
	.section	.nv.compat,"",@"SHT_CUDA_COMPAT_INFO"
	.align	4
        /*0000*/ 	.byte	0x02, 0x09, 0x01, 0x00, 0x02, 0x02, 0x04, 0x00, 0x02, 0x05, 0x05, 0x00, 0x03, 0x07, 0x01, 0x01
        /*0010*/ 	.byte	0x02, 0x03, 0x01, 0x00, 0x02, 0x06, 0x01, 0x00, 0x04, 0x0b, 0x08, 0x00, 0x00, 0x00, 0x00, 0x00
        /*0020*/ 	.byte	0x00, 0x00, 0x00, 0x00


//--------------------- .nv.info._ZN7cutlass13device_kernelINS_4gemm6kernel13GemmUniversalIN4cute5tupleIJiiiiEEENS1_10collective13CollectiveMmaINS1_37MainloopSm90TmaGmmaWarpSpecializedFP8ILi56ENS5_IJNS4_1CILi1EEESB_SB_EEENS1_32KernelTmaWarpSpecializedPingpongEEENS5_IJNSA_ILi64EEESF_NSA_ILi32EEEEEENS_12float_e5m2_tENS5_IJlSB_lEEESI_SJ_NS4_8TiledMMAINS4_8MMA_AtomIJNS4_4SM904GMMA30MMA_64x64x32_F32E5M2E5M2_SS_TNILNSN_7ScaleInE1ELSP_1EEEEEENS4_6LayoutISC_NS5_IJNSA_ILi0EEEST_ST_EEEEENS5_IJNS4_10UnderscoreESW_SW_EEEEENS4_13SM90_TMA_LOADENS4_14ComposedLayoutINS4_7SwizzleILi1ELi4ELi3EEENS4_18smem_ptr_flag_bitsILi8EEENSS_INS5_IJNSA_ILi8EEESG_EEENS5_IJSG_SB_EEEEEEEvNS4_8identityESZ_S19_vS1A_EENS_8epilogue10collective6detail29Sm90TmaWarpSpecializedAdapterINS1D_15DefaultEpilogueISI_SJ_SJ_NS1C_6thread17LinearCombinationISI_Li1EffLNS1H_9ScaleType4KindE0ELNS_15FloatRoundStyleE2ESI_EENS1_15EpilogueDefaultEEEEEvvEEEEvNT_6ParamsE --------------------------
	.section	.nv.info._ZN7cutlass13device_kernelINS_4gemm6kernel13GemmUniversalIN4cute5tupleIJiiiiEEENS1_10collective13CollectiveMmaINS1_37MainloopSm90TmaGmmaWarpSpecializedFP8ILi56ENS5_IJNS4_1CILi1EEESB_SB_EEENS1_32KernelTmaWarpSpecializedPingpongEEENS5_IJNSA_ILi64EEESF_NSA_ILi32EEEEEENS_12float_e5m2_tENS5_IJlSB_lEEESI_SJ_NS4_8TiledMMAINS4_8MMA_AtomIJNS4_4SM904GMMA30MMA_64x64x32_F32E5M2E5M2_SS_TNILNSN_7ScaleInE1ELSP_1EEEEEENS4_6LayoutISC_NS5_IJNSA_ILi0EEEST_ST_EEEEENS5_IJNS4_10UnderscoreESW_SW_EEEEENS4_13SM90_TMA_LOADENS4_14ComposedLayoutINS4_7SwizzleILi1ELi4ELi3EEENS4_18smem_ptr_flag_bitsILi8EEENSS_INS5_IJNSA_ILi8EEESG_EEENS5_IJSG_SB_EEEEEEEvNS4_8identityESZ_S19_vS1A_EENS_8epilogue10collective6detail29Sm90TmaWarpSpecializedAdapterINS1D_15DefaultEpilogueISI_SJ_SJ_NS1C_6thread17LinearCombinationISI_Li1EffLNS1H_9ScaleType4KindE0ELNS_15FloatRoundStyleE2ESI_EENS1_15EpilogueDefaultEEEEEvvEEEEvNT_6ParamsE,"",@"SHT_CUDA_INFO"
	.sectionflags	@""
	.align	4


	//----- nvinfo : EIATTR_CUDA_API_VERSION
	.align		4
        /*0000*/ 	.byte	0x04, 0x37
        /*0002*/ 	.short	(.L_18 - .L_17)
.L_17:
        /*0004*/ 	.word	0x00000082


	//----- nvinfo : EIATTR_KPARAM_INFO
	.align		4
.L_18:
        /*0008*/ 	.byte	0x04, 0x17
        /*000a*/ 	.short	(.L_20 - .L_19)
.L_19:
        /*000c*/ 	.word	0x00000000
        /*0010*/ 	.short	0x0000
        /*0012*/ 	.short	0x0070
        /*0014*/ 	.byte	0x00, 0xf0, 0x01, 0x10


	//----- nvinfo : EIATTR_SPARSE_MMA_MASK
	.align		4
.L_20:
        /*0018*/ 	.byte	0x03, 0x50
        /*001a*/ 	.short	0x0000


	//----- nvinfo : EIATTR_MAXREG_COUNT
	.align		4
        /*001c*/ 	.byte	0x03, 0x1b
        /*001e*/ 	.short	0x00a8


	//----- nvinfo : EIATTR_NUM_BARRIERS
	.align		4
        /*0020*/ 	.byte	0x02, 0x4c
        /*0022*/ 	.byte	0x01
	.zero		1


	//----- nvinfo : EIATTR_MERCURY_ISA_VERSION
	.align		4
        /*0024*/ 	.byte	0x03, 0x5f
        /*0026*/ 	.short	0x0101


	//----- nvinfo : EIATTR_INT_WARP_WIDE_INSTR_OFFSETS
	.align		4
        /*0028*/ 	.byte	0x04, 0x31
        /*002a*/ 	.short	(.L_22 - .L_21)


	//   ....[0]....
.L_21:
        /*002c*/ 	.word	0x00000ad0


	//   ....[1]....
        /*0030*/ 	.word	0x00000af0


	//   ....[2]....
        /*0034*/ 	.word	0x00000b70


	//   ....[3]....
        /*0038*/ 	.word	0x00000b80


	//   ....[4]....
        /*003c*/ 	.word	0x00000b90


	//   ....[5]....
        /*0040*/ 	.word	0x00000bb0


	//   ....[6]....
        /*0044*/ 	.word	0x00000c00


	//   ....[7]....
        /*0048*/ 	.word	0x00000c20


	//----- nvinfo : EIATTR_COOP_GROUP_MASK_REGIDS
	.align		4
.L_22:
        /*004c*/ 	.byte	0x04, 0x29
        /*004e*/ 	.short	(.L_24 - .L_23)


	//   ....[0]....
.L_23:
        /*0050*/ 	.word	0xffffffff


	//   ....[1]....
        /*0054*/ 	.word	0xffffffff


	//   ....[2]....
        /*0058*/ 	.word	0xffffffff


	//   ....[3]....
        /*005c*/ 	.word	0xffffffff


	//   ....[4]....
        /*0060*/ 	.word	0xffffffff


	//   ....[5]....
        /*0064*/ 	.word	0xffffffff


	//----- nvinfo : EIATTR_COOP_GROUP_INSTR_OFFSETS
	.align		4
.L_24:
        /*0068*/ 	.byte	0x04, 0x28
        /*006a*/ 	.short	(.L_26 - .L_25)


	//   ....[0]....
.L_25:
        /*006c*/ 	.word	0x00000060


	//   ....[1]....
        /*0070*/ 	.word	0x00000070


	//   ....[2]....
        /*0074*/ 	.word	0x00000130


	//   ....[3]....
        /*0078*/ 	.word	0x00000970


	//   ....[4]....
        /*007c*/ 	.word	0x000009b0


	//   ....[5]....
        /*0080*/ 	.word	0x000009f0


	//----- nvinfo : EIATTR_REG_RECONFIG
	.align		4
.L_26:
        /*0084*/ 	.byte	0x01, 0x54
	.zero		2


	//----- nvinfo : EIATTR_MBARRIER_INSTR_OFFSETS
	.align		4
        /*0088*/ 	.byte	0x04, 0x39
        /*008a*/ 	.short	(.L_28 - .L_27)


	//   ....[0]....
.L_27:
        /*008c*/ 	.word	0x00000250
        /*0090*/ 	.word	0x000000ff
        /*0094*/ 	.word	0x00000000
        /*0098*/ 	.short	0x0100
        /*009a*/ 	.byte	0x08
	.zero		1


	//   ....[1]....
        /*009c*/ 	.word	0x00000260
        /*00a0*/ 	.word	0x000000ff
        /*00a4*/ 	.word	0x000001c0
        /*00a8*/ 	.short	0x0100
        /*00aa*/ 	.byte	0x08
	.zero		1


	//   ....[2]....
        /*00ac*/ 	.word	0x00000270
        /*00b0*/ 	.word	0x000000ff
        /*00b4*/ 	.word	0x00000008
        /*00b8*/ 	.short	0x0100
        /*00ba*/ 	.byte	0x08
	.zero		1


	//   ....[3]....
        /*00bc*/ 	.word	0x00000280
        /*00c0*/ 	.word	0x000000ff
        /*00c4*/ 	.word	0x000001c8
        /*00c8*/ 	.short	0x0100
        /*00ca*/ 	.byte	0x08
	.zero		1


	//   ....[4]....
        /*00cc*/ 	.word	0x00000290
        /*00d0*/ 	.word	0x000000ff
        /*00d4*/ 	.word	0x00000010
        /*00d8*/ 	.short	0x0100
        /*00da*/ 	.byte	0x08
	.zero		1


	//   ....[5]....
        /*00dc*/ 	.word	0x000002a0
        /*00e0*/ 	.word	0x000000ff
        /*00e4*/ 	.word	0x000001d0
        /*00e8*/ 	.short	0x0100
        /*00ea*/ 	.byte	0x08
	.zero		1


	//   ....[6]....
        /*00ec*/ 	.word	0x000002b0
        /*00f0*/ 	.word	0x000000ff
        /*00f4*/ 	.word	0x00000018
        /*00f8*/ 	.short	0x0100
        /*00fa*/ 	.byte	0x08
	.zero		1


	//   ....[7]....
        /*00fc*/ 	.word	0x000002c0
        /*0100*/ 	.word	0x000000ff
        /*0104*/ 	.word	0x000001d8
        /*0108*/ 	.short	0x0100
        /*010a*/ 	.byte	0x08
	.zero		1


	//   ....[8]....
        /*010c*/ 	.word	0x000002d0
        /*0110*/ 	.word	0x000000ff
        /*0114*/ 	.word	0x00000020
        /*0118*/ 	.short	0x0100
        /*011a*/ 	.byte	0x08
	.zero		1


	//   ....[9]....
        /*011c*/ 	.word	0x000002e0
        /*0120*/ 	.word	0x000000ff
        /*0124*/ 	.word	0x000001e0
        /*0128*/ 	.short	0x0100
        /*012a*/ 	.byte	0x08
	.zero		1


	//   ....[10]....
        /*012c*/ 	.word	0x000002f0
        /*0130*/ 	.word	0x000000ff
        /*0134*/ 	.word	0x00000028
        /*0138*/ 	.short	0x0100
        /*013a*/ 	.byte	0x08
	.zero		1


	//   ....[11]....
        /*013c*/ 	.word	0x00000300
        /*0140*/ 	.word	0x000000ff
        /*0144*/ 	.word	0x000001e8
        /*0148*/ 	.short	0x0100
        /*014a*/ 	.byte	0x08
	.zero		1


	//   ....[12]....
        /*014c*/ 	.word	0x00000310
        /*0150*/ 	.word	0x000000ff
        /*0154*/ 	.word	0x00000030
        /*0158*/ 	.short	0x0100
        /*015a*/ 	.byte	0x08
	.zero		1


	//   ....[13]....
        /*015c*/ 	.word	0x00000320
        /*0160*/ 	.word	0x000000ff
        /*0164*/ 	.word	0x000001f0
        /*0168*/ 	.short	0x0100
        /*016a*/ 	.byte	0x08
	.zero		1


	//   ....[14]....
        /*016c*/ 	.word	0x00000330
        /*0170*/ 	.word	0x000000ff
        /*0174*/ 	.word	0x00000038
        /*0178*/ 	.short	0x0100
        /*017a*/ 	.byte	0x08
	.zero		1


	//   ....[15]....
        /*017c*/ 	.word	0x00000340
        /*0180*/ 	.word	0x000000ff
        /*0184*/ 	.word	0x000001f8
        /*0188*/ 	.short	0x0100
        /*018a*/ 	.byte	0x08
	.zero		1


	//   ....[16]....
        /*018c*/ 	.word	0x00000350
        /*0190*/ 	.word	0x000000ff
        /*0194*/ 	.word	0x00000040
        /*0198*/ 	.short	0x0100
        /*019a*/ 	.byte	0x08
	.zero		1


	//   ....[17]....
        /*019c*/ 	.word	0x00000360
        /*01a0*/ 	.word	0x000000ff
        /*01a4*/ 	.word	0x00000200
        /*01a8*/ 	.short	0x0100
        /*01aa*/ 	.byte	0x08
	.zero		1


	//   ....[18]....
        /*01ac*/ 	.word	0x00000370
        /*01b0*/ 	.word	0x000000ff
        /*01b4*/ 	.word	0x00000048
        /*01b8*/ 	.short	0x0100
        /*01ba*/ 	.byte	0x08
	.zero		1


	//   ....[19]....
        /*01bc*/ 	.word	0x00000380
        /*01c0*/ 	.word	0x000000ff
        /*01c4*/ 	.word	0x00000208
        /*01c8*/ 	.short	0x0100
        /*01ca*/ 	.byte	0x08
	.zero		1


	//   ....[20]....
        /*01cc*/ 	.word	0x00000390
        /*01d0*/ 	.word	0x000000ff
        /*01d4*/ 	.word	0x00000050
        /*01d8*/ 	.short	0x0100
        /*01da*/ 	.byte	0x08
	.zero		1


	//   ....[21]....
        /*01dc*/ 	.word	0x000003a0
        /*01e0*/ 	.word	0x000000ff
        /*01e4*/ 	.word	0x00000210
        /*01e8*/ 	.short	0x0100
        /*01ea*/ 	.byte	0x08
	.zero		1


	//   ....[22]....
        /*01ec*/ 	.word	0x000003b0
        /*01f0*/ 	.word	0x000000ff
        /*01f4*/ 	.word	0x00000058
        /*01f8*/ 	.short	0x0100
        /*01fa*/ 	.byte	0x08
	.zero		1


	//   ....[23]....
        /*01fc*/ 	.word	0x000003c0
        /*0200*/ 	.word	0x000000ff
        /*0204*/ 	.word	0x00000218
        /*0208*/ 	.short	0x0100
        /*020a*/ 	.byte	0x08
	.zero		1


	//   ....[24]....
        /*020c*/ 	.word	0x000003d0
        /*0210*/ 	.word	0x000000ff
        /*0214*/ 	.word	0x00000060
        /*0218*/ 	.short	0x0100
        /*021a*/ 	.byte	0x08
	.zero		1


	//   ....[25]....
        /*021c*/ 	.word	0x000003e0
        /*0220*/ 	.word	0x000000ff
        /*0224*/ 	.word	0x00000220
        /*0228*/ 	.short	0x0100
        /*022a*/ 	.byte	0x08
	.zero		1


	//   ....[26]....
        /*022c*/ 	.word	0x000003f0
        /*0230*/ 	.word	0x000000ff
        /*0234*/ 	.word	0x00000068
        /*0238*/ 	.short	0x0100
        /*023a*/ 	.byte	0x08
	.zero		1


	//   ....[27]....
        /*023c*/ 	.word	0x00000400
        /*0240*/ 	.word	0x000000ff
        /*0244*/ 	.word	0x00000228
        /*0248*/ 	.short	0x0100
        /*024a*/ 	.byte	0x08
	.zero		1


	//   ....[28]....
        /*024c*/ 	.word	0x00000410
        /*0250*/ 	.word	0x000000ff
        /*0254*/ 	.word	0x00000070
        /*0258*/ 	.short	0x0100
        /*025a*/ 	.byte	0x08
	.zero		1


	//   ....[29]....
        /*025c*/ 	.word	0x00000420
        /*0260*/ 	.word	0x000000ff
        /*0264*/ 	.word	0x00000230
        /*0268*/ 	.short	0x0100
        /*026a*/ 	.byte	0x08
	.zero		1


	//   ....[30]....
        /*026c*/ 	.word	0x00000430
        /*0270*/ 	.word	0x000000ff
        /*0274*/ 	.word	0x00000078
        /*0278*/ 	.short	0x0100
        /*027a*/ 	.byte	0x08
	.zero		1


	//   ....[31]....
        /*027c*/ 	.word	0x00000440
        /*0280*/ 	.word	0x000000ff
        /*0284*/ 	.word	0x00000238
        /*0288*/ 	.short	0x0100
        /*028a*/ 	.byte	0x08
	.zero		1


	//   ....[32]....
        /*028c*/ 	.word	0x00000450
        /*0290*/ 	.word	0x000000ff
        /*0294*/ 	.word	0x00000080
        /*0298*/ 	.short	0x0100
        /*029a*/ 	.byte	0x08
	.zero		1


	//   ....[33]....
        /*029c*/ 	.word	0x00000460
        /*02a0*/ 	.word	0x000000ff
        /*02a4*/ 	.word	0x00000240
        /*02a8*/ 	.short	0x0100
        /*02aa*/ 	.byte	0x08
	.zero		1


	//   ....[34]....
        /*02ac*/ 	.word	0x00000470
        /*02b0*/ 	.word	0x000000ff
        /*02b4*/ 	.word	0x00000088
        /*02b8*/ 	.short	0x0100
        /*02ba*/ 	.byte	0x08
	.zero		1


	//   ....[35]....
        /*02bc*/ 	.word	0x00000480
        /*02c0*/ 	.word	0x000000ff
        /*02c4*/ 	.word	0x00000248
        /*02c8*/ 	.short	0x0100
        /*02ca*/ 	.byte	0x08
	.zero		1


	//   ....[36]....
        /*02cc*/ 	.word	0x00000490
        /*02d0*/ 	.word	0x000000ff
        /*02d4*/ 	.word	0x00000090
        /*02d8*/ 	.short	0x0100
        /*02da*/ 	.byte	0x08
	.zero		1


	//   ....[37]....
        /*02dc*/ 	.word	0x000004a0
        /*02e0*/ 	.word	0x000000ff
        /*02e4*/ 	.word	0x00000250
        /*02e8*/ 	.short	0x0100
        /*02ea*/ 	.byte	0x08
	.zero		1


	//   ....[38]....
        /*02ec*/ 	.word	0x000004b0
        /*02f0*/ 	.word	0x000000ff
        /*02f4*/ 	.word	0x00000098
        /*02f8*/ 	.short	0x0100
        /*02fa*/ 	.byte	0x08
	.zero		1


	//   ....[39]....
        /*02fc*/ 	.word	0x000004c0
        /*0300*/ 	.word	0x000000ff
        /*0304*/ 	.word	0x00000258
        /*0308*/ 	.short	0x0100
        /*030a*/ 	.byte	0x08
	.zero		1


	//   ....[40]....
        /*030c*/ 	.word	0x000004d0
        /*0310*/ 	.word	0x000000ff
        /*0314*/ 	.word	0x000000a0
        /*0318*/ 	.short	0x0100
        /*031a*/ 	.byte	0x08
	.zero		1


	//   ....[41]....
        /*031c*/ 	.word	0x000004e0
        /*0320*/ 	.word	0x000000ff
        /*0324*/ 	.word	0x00000260
        /*0328*/ 	.short	0x0100
        /*032a*/ 	.byte	0x08
	.zero		1


	//   ....[42]....
        /*032c*/ 	.word	0x000004f0
        /*0330*/ 	.word	0x000000ff
        /*0334*/ 	.word	0x000000a8
        /*0338*/ 	.short	0x0100
        /*033a*/ 	.byte	0x08
	.zero		1


	//   ....[43]....
        /*033c*/ 	.word	0x00000500
        /*0340*/ 	.word	0x000000ff
        /*0344*/ 	.word	0x00000268
        /*0348*/ 	.short	0x0100
        /*034a*/ 	.byte	0x08
	.zero		1


	//   ....[44]....
        /*034c*/ 	.word	0x00000510
        /*0350*/ 	.word	0x000000ff
        /*0354*/ 	.word	0x000000b0
        /*0358*/ 	.short	0x0100
        /*035a*/ 	.byte	0x08
	.zero		1


	//   ....[45]....
        /*035c*/ 	.word	0x00000520
        /*0360*/ 	.word	0x000000ff
        /*0364*/ 	.word	0x00000270
        /*0368*/ 	.short	0x0100
        /*036a*/ 	.byte	0x08
	.zero		1


	//   ....[46]....
        /*036c*/ 	.word	0x00000530
        /*0370*/ 	.word	0x000000ff
        /*0374*/ 	.word	0x000000b8
        /*0378*/ 	.short	0x0100
        /*037a*/ 	.byte	0x08
	.zero		1


	//   ....[47]....
        /*037c*/ 	.word	0x00000540
        /*0380*/ 	.word	0x000000ff
        /*0384*/ 	.word	0x00000278
        /*0388*/ 	.short	0x0100
        /*038a*/ 	.byte	0x08
	.zero		1


	//   ....[48]....
        /*038c*/ 	.word	0x00000550
        /*0390*/ 	.word	0x000000ff
        /*0394*/ 	.word	0x000000c0
        /*0398*/ 	.short	0x0100
        /*039a*/ 	.byte	0x08
	.zero		1


	//   ....[49]....
        /*039c*/ 	.word	0x00000560
        /*03a0*/ 	.word	0x000000ff
        /*03a4*/ 	.word	0x00000280
        /*03a8*/ 	.short	0x0100
        /*03aa*/ 	.byte	0x08
	.zero		1


	//   ....[50]....
        /*03ac*/ 	.word	0x00000570
        /*03b0*/ 	.word	0x000000ff
        /*03b4*/ 	.word	0x000000c8
        /*03b8*/ 	.short	0x0100
        /*03ba*/ 	.byte	0x08
	.zero		1


	//   ....[51]....
        /*03bc*/ 	.word	0x00000580
        /*03c0*/ 	.word	0x000000ff
        /*03c4*/ 	.word	0x00000288
        /*03c8*/ 	.short	0x0100
        /*03ca*/ 	.byte	0x08
	.zero		1


	//   ....[52]....
        /*03cc*/ 	.word	0x00000590
        /*03d0*/ 	.word	0x000000ff
        /*03d4*/ 	.word	0x000000d0
        /*03d8*/ 	.short	0x0100
        /*03da*/ 	.byte	0x08
	.zero		1


	//   ....[53]....
        /*03dc*/ 	.word	0x000005a0
        /*03e0*/ 	.word	0x000000ff
        /*03e4*/ 	.word	0x00000290
        /*03e8*/ 	.short	0x0100
        /*03ea*/ 	.byte	0x08
	.zero		1


	//   ....[54]....
        /*03ec*/ 	.word	0x000005b0
        /*03f0*/ 	.word	0x000000ff
        /*03f4*/ 	.word	0x000000d8
        /*03f8*/ 	.short	0x0100
        /*03fa*/ 	.byte	0x08
	.zero		1


	//   ....[55]....
        /*03fc*/ 	.word	0x000005c0
        /*0400*/ 	.word	0x000000ff
        /*0404*/ 	.word	0x00000298
        /*0408*/ 	.short	0x0100
        /*040a*/ 	.byte	0x08
	.zero		1


	//   ....[56]....
        /*040c*/ 	.word	0x000005d0
        /*0410*/ 	.word	0x000000ff
        /*0414*/ 	.word	0x000000e0
        /*0418*/ 	.short	0x0100
        /*041a*/ 	.byte	0x08
	.zero		1


	//   ....[57]....
        /*041c*/ 	.word	0x000005e0
        /*0420*/ 	.word	0x000000ff
        /*0424*/ 	.word	0x000002a0
        /*0428*/ 	.short	0x0100
        /*042a*/ 	.byte	0x08
	.zero		1


	//   ....[58]....
        /*042c*/ 	.word	0x000005f0
        /*0430*/ 	.word	0x000000ff
        /*0434*/ 	.word	0x000000e8
        /*0438*/ 	.short	0x0100
        /*043a*/ 	.byte	0x08
	.zero		1


	//   ....[59]....
        /*043c*/ 	.word	0x00000600
        /*0440*/ 	.word	0x000000ff
        /*0444*/ 	.word	0x000002a8
        /*0448*/ 	.short	0x0100
        /*044a*/ 	.byte	0x08
	.zero		1


	//   ....[60]....
        /*044c*/ 	.word	0x00000610
        /*0450*/ 	.word	0x000000ff
        /*0454*/ 	.word	0x000000f0
        /*0458*/ 	.short	0x0100
        /*045a*/ 	.byte	0x08
	.zero		1


	//   ....[61]....
        /*045c*/ 	.word	0x00000620
        /*0460*/ 	.word	0x000000ff
        /*0464*/ 	.word	0x000002b0
        /*0468*/ 	.short	0x0100
        /*046a*/ 	.byte	0x08
	.zero		1


	//   ....[62]....
        /*046c*/ 	.word	0x00000630
        /*0470*/ 	.word	0x000000ff
        /*0474*/ 	.word	0x000000f8
        /*0478*/ 	.short	0x0100
        /*047a*/ 	.byte	0x08
	.zero		1


	//   ....[63]....
        /*047c*/ 	.word	0x00000640
        /*0480*/ 	.word	0x000000ff
        /*0484*/ 	.word	0x000002b8
        /*0488*/ 	.short	0x0100
        /*048a*/ 	.byte	0x08
	.zero		1


	//   ....[64]....
        /*048c*/ 	.word	0x00000650
        /*0490*/ 	.word	0x000000ff
        /*0494*/ 	.word	0x00000100
        /*0498*/ 	.short	0x0100
        /*049a*/ 	.byte	0x08
	.zero		1


	//   ....[65]....
        /*049c*/ 	.word	0x00000660
        /*04a0*/ 	.word	0x000000ff
        /*04a4*/ 	.word	0x000002c0
        /*04a8*/ 	.short	0x0100
        /*04aa*/ 	.byte	0x08
	.zero		1


	//   ....[66]....
        /*04ac*/ 	.word	0x00000670
        /*04b0*/ 	.word	0x000000ff
        /*04b4*/ 	.word	0x00000108
        /*04b8*/ 	.short	0x0100
        /*04ba*/ 	.byte	0x08
	.zero		1


	//   ....[67]....
        /*04bc*/ 	.word	0x00000680
        /*04c0*/ 	.word	0x000000ff
        /*04c4*/ 	.word	0x000002c8
        /*04c8*/ 	.short	0x0100
        /*04ca*/ 	.byte	0x08
	.zero		1


	//   ....[68]....
        /*04cc*/ 	.word	0x00000690
        /*04d0*/ 	.word	0x000000ff
        /*04d4*/ 	.word	0x00000110
        /*04d8*/ 	.short	0x0100
        /*04da*/ 	.byte	0x08
	.zero		1


	//   ....[69]....
        /*04dc*/ 	.word	0x000006a0
        /*04e0*/ 	.word	0x000000ff
        /*04e4*/ 	.word	0x000002d0
        /*04e8*/ 	.short	0x0100
        /*04ea*/ 	.byte	0x08
	.zero		1


	//   ....[70]....
        /*04ec*/ 	.word	0x000006b0
        /*04f0*/ 	.word	0x000000ff
        /*04f4*/ 	.word	0x00000118
        /*04f8*/ 	.short	0x0100
        /*04fa*/ 	.byte	0x08
	.zero		1


	//   ....[71]....
        /*04fc*/ 	.word	0x000006c0
        /*0500*/ 	.word	0x000000ff
        /*0504*/ 	.word	0x000002d8
        /*0508*/ 	.short	0x0100
        /*050a*/ 	.byte	0x08
	.zero		1


	//   ....[72]....
        /*050c*/ 	.word	0x000006d0
        /*0510*/ 	.word	0x000000ff
        /*0514*/ 	.word	0x00000120
        /*0518*/ 	.short	0x0100
        /*051a*/ 	.byte	0x08
	.zero		1


	//   ....[73]....
        /*051c*/ 	.word	0x000006e0
        /*0520*/ 	.word	0x000000ff
        /*0524*/ 	.word	0x000002e0
        /*0528*/ 	.short	0x0100
        /*052a*/ 	.byte	0x08
	.zero		1


	//   ....[74]....
        /*052c*/ 	.word	0x000006f0
        /*0530*/ 	.word	0x000000ff
        /*0534*/ 	.word	0x00000128
        /*0538*/ 	.short	0x0100
        /*053a*/ 	.byte	0x08
	.zero		1


	//   ....[75]....
        /*053c*/ 	.word	0x00000700
        /*0540*/ 	.word	0x000000ff
        /*0544*/ 	.word	0x000002e8
        /*0548*/ 	.short	0x0100
        /*054a*/ 	.byte	0x08
	.zero		1


	//   ....[76]....
        /*054c*/ 	.word	0x00000710
        /*0550*/ 	.word	0x000000ff
        /*0554*/ 	.word	0x00000130
        /*0558*/ 	.short	0x0100
        /*055a*/ 	.byte	0x08
	.zero		1


	//   ....[77]....
        /*055c*/ 	.word	0x00000720
        /*0560*/ 	.word	0x000000ff
        /*0564*/ 	.word	0x000002f0
        /*0568*/ 	.short	0x0100
        /*056a*/ 	.byte	0x08
	.zero		1


	//   ....[78]....
        /*056c*/ 	.word	0x00000730
        /*0570*/ 	.word	0x000000ff
        /*0574*/ 	.word	0x00000138
        /*0578*/ 	.short	0x0100
        /*057a*/ 	.byte	0x08
	.zero		1


	//   ....[79]....
        /*057c*/ 	.word	0x00000740
        /*0580*/ 	.word	0x000000ff
        /*0584*/ 	.word	0x000002f8
        /*0588*/ 	.short	0x0100
        /*058a*/ 	.byte	0x08
	.zero		1


	//   ....[80]....
        /*058c*/ 	.word	0x00000750
        /*0590*/ 	.word	0x000000ff
        /*0594*/ 	.word	0x00000140
        /*0598*/ 	.short	0x0100
        /*059a*/ 	.byte	0x08
	.zero		1


	//   ....[81]....
        /*059c*/ 	.word	0x00000760
        /*05a0*/ 	.word	0x000000ff
        /*05a4*/ 	.word	0x00000300
        /*05a8*/ 	.short	0x0100
        /*05aa*/ 	.byte	0x08
	.zero		1


	//   ....[82]....
        /*05ac*/ 	.word	0x00000770
        /*05b0*/ 	.word	0x000000ff
        /*05b4*/ 	.word	0x00000148
        /*05b8*/ 	.short	0x0100
        /*05ba*/ 	.byte	0x08
	.zero		1


	//   ....[83]....
        /*05bc*/ 	.word	0x00000780
        /*05c0*/ 	.word	0x000000ff
        /*05c4*/ 	.word	0x00000308
        /*05c8*/ 	.short	0x0100
        /*05ca*/ 	.byte	0x08
	.zero		1


	//   ....[84]....
        /*05cc*/ 	.word	0x00000790
        /*05d0*/ 	.word	0x000000ff
        /*05d4*/ 	.word	0x00000150
        /*05d8*/ 	.short	0x0100
        /*05da*/ 	.byte	0x08
	.zero		1


	//   ....[85]....
        /*05dc*/ 	.word	0x000007a0
        /*05e0*/ 	.word	0x000000ff
        /*05e4*/ 	.word	0x00000310
        /*05e8*/ 	.short	0x0100
        /*05ea*/ 	.byte	0x08
	.zero		1


	//   ....[86]....
        /*05ec*/ 	.word	0x000007b0
        /*05f0*/ 	.word	0x000000ff
        /*05f4*/ 	.word	0x00000158
        /*05f8*/ 	.short	0x0100
        /*05fa*/ 	.byte	0x08
	.zero		1


	//   ....[87]....
        /*05fc*/ 	.word	0x000007c0
        /*0600*/ 	.word	0x000000ff
        /*0604*/ 	.word	0x00000318
        /*0608*/ 	.short	0x0100
        /*060a*/ 	.byte	0x08
	.zero		1


	//   ....[88]....
        /*060c*/ 	.word	0x000007d0
        /*0610*/ 	.word	0x000000ff
        /*0614*/ 	.word	0x00000160
        /*0618*/ 	.short	0x0100
        /*061a*/ 	.byte	0x08
	.zero		1


	//   ....[89]....
        /*061c*/ 	.word	0x000007e0
        /*0620*/ 	.word	0x000000ff
        /*0624*/ 	.word	0x00000320
        /*0628*/ 	.short	0x0100
        /*062a*/ 	.byte	0x08
	.zero		1


	//   ....[90]....
        /*062c*/ 	.word	0x000007f0
        /*0630*/ 	.word	0x000000ff
        /*0634*/ 	.word	0x00000168
        /*0638*/ 	.short	0x0100
        /*063a*/ 	.byte	0x08
	.zero		1


	//   ....[91]....
        /*063c*/ 	.word	0x00000800
        /*0640*/ 	.word	0x000000ff
        /*0644*/ 	.word	0x00000328
        /*0648*/ 	.short	0x0100
        /*064a*/ 	.byte	0x08
	.zero		1


	//   ....[92]....
        /*064c*/ 	.word	0x00000810
        /*0650*/ 	.word	0x000000ff
        /*0654*/ 	.word	0x00000170
        /*0658*/ 	.short	0x0100
        /*065a*/ 	.byte	0x08
	.zero		1


	//   ....[93]....
        /*065c*/ 	.word	0x00000820
        /*0660*/ 	.word	0x000000ff
        /*0664*/ 	.word	0x00000330
        /*0668*/ 	.short	0x0100
        /*066a*/ 	.byte	0x08
	.zero		1


	//   ....[94]....
        /*066c*/ 	.word	0x00000830
        /*0670*/ 	.word	0x000000ff
        /*0674*/ 	.word	0x00000178
        /*0678*/ 	.short	0x0100
        /*067a*/ 	.byte	0x08
	.zero		1


	//   ....[95]....
        /*067c*/ 	.word	0x00000840
        /*0680*/ 	.word	0x000000ff
        /*0684*/ 	.word	0x00000338
        /*0688*/ 	.short	0x0100
        /*068a*/ 	.byte	0x08
	.zero		1


	//   ....[96]....
        /*068c*/ 	.word	0x00000850
        /*0690*/ 	.word	0x000000ff
        /*0694*/ 	.word	0x00000180
        /*0698*/ 	.short	0x0100
        /*069a*/ 	.byte	0x08
	.zero		1


	//   ....[97]....
        /*069c*/ 	.word	0x00000860
        /*06a0*/ 	.word	0x000000ff
        /*06a4*/ 	.word	0x00000340
        /*06a8*/ 	.short	0x0100
        /*06aa*/ 	.byte	0x08
	.zero		1


	//   ....[98]....
        /*06ac*/ 	.word	0x00000870
        /*06b0*/ 	.word	0x000000ff
        /*06b4*/ 	.word	0x00000188
        /*06b8*/ 	.short	0x0100
        /*06ba*/ 	.byte	0x08
	.zero		1


	//   ....[99]....
        /*06bc*/ 	.word	0x00000880
        /*06c0*/ 	.word	0x000000ff
        /*06c4*/ 	.word	0x00000348
        /*06c8*/ 	.short	0x0100
        /*06ca*/ 	.byte	0x08
	.zero		1


	//   ....[100]....
        /*06cc*/ 	.word	0x00000890
        /*06d0*/ 	.word	0x000000ff
        /*06d4*/ 	.word	0x00000190
        /*06d8*/ 	.short	0x0100
        /*06da*/ 	.byte	0x08
	.zero		1


	//   ....[101]....
        /*06dc*/ 	.word	0x000008a0
        /*06e0*/ 	.word	0x000000ff
        /*06e4*/ 	.word	0x00000350
        /*06e8*/ 	.short	0x0100
        /*06ea*/ 	.byte	0x08
	.zero		1


	//   ....[102]....
        /*06ec*/ 	.word	0x000008b0
        /*06f0*/ 	.word	0x000000ff
        /*06f4*/ 	.word	0x00000198
        /*06f8*/ 	.short	0x0100
        /*06fa*/ 	.byte	0x08
	.zero		1


	//   ....[103]....
        /*06fc*/ 	.word	0x000008c0
        /*0700*/ 	.word	0x000000ff
        /*0704*/ 	.word	0x00000358
        /*0708*/ 	.short	0x0100
        /*070a*/ 	.byte	0x08
	.zero		1


	//   ....[104]....
        /*070c*/ 	.word	0x000008d0
        /*0710*/ 	.word	0x000000ff
        /*0714*/ 	.word	0x000001a0
        /*0718*/ 	.short	0x0100
        /*071a*/ 	.byte	0x08
	.zero		1


	//   ....[105]....
        /*071c*/ 	.word	0x000008e0
        /*0720*/ 	.word	0x000000ff
        /*0724*/ 	.word	0x00000360
        /*0728*/ 	.short	0x0100
        /*072a*/ 	.byte	0x08
	.zero		1


	//   ....[106]....
        /*072c*/ 	.word	0x000008f0
        /*0730*/ 	.word	0x000000ff
        /*0734*/ 	.word	0x000001a8
        /*0738*/ 	.short	0x0100
        /*073a*/ 	.byte	0x08
	.zero		1


	//   ....[107]....
        /*073c*/ 	.word	0x00000900
        /*0740*/ 	.word	0x000000ff
        /*0744*/ 	.word	0x00000368
        /*0748*/ 	.short	0x0100
        /*074a*/ 	.byte	0x08
	.zero		1


	//   ....[108]....
        /*074c*/ 	.word	0x00000910
        /*0750*/ 	.word	0x000000ff
        /*0754*/ 	.word	0x000001b0
        /*0758*/ 	.short	0x0100
        /*075a*/ 	.byte	0x08
	.zero		1


	//   ....[109]....
        /*075c*/ 	.word	0x00000920
        /*0760*/ 	.word	0x000000ff
        /*0764*/ 	.word	0x00000370
        /*0768*/ 	.short	0x0100
        /*076a*/ 	.byte	0x08
	.zero		1


	//   ....[110]....
        /*076c*/ 	.word	0x00000930
        /*0770*/ 	.word	0x000000ff
        /*0774*/ 	.word	0x000001b8
        /*0778*/ 	.short	0x0100
        /*077a*/ 	.byte	0x08
	.zero		1


	//   ....[111]....
        /*077c*/ 	.word	0x00000940
        /*0780*/ 	.word	0x000000ff
        /*0784*/ 	.word	0x00000378
        /*0788*/ 	.short	0x0100
        /*078a*/ 	.byte	0x08
	.zero		1


	//   ....[112]....
        /*078c*/ 	.word	0x00000c60
        /*0790*/ 	.word	0x000000ff
        /*0794*/ 	.word	0x000003b0
        /*0798*/ 	.short	0x0100
        /*079a*/ 	.byte	0x08
	.zero		1


	//   ....[113]....
        /*079c*/ 	.word	0x00000cd0
        /*07a0*/ 	.word	0x000000ff
        /*07a4*/ 	.word	0x000003b8
        /*07a8*/ 	.short	0x0100
        /*07aa*/ 	.byte	0x08
	.zero		1


	//   ....[114]....
        /*07ac*/ 	.word	0x00000cf0
        /*07b0*/ 	.word	0x000000ff
        /*07b4*/ 	.word	0x00000390
        /*07b8*/ 	.short	0x0100
        /*07ba*/ 	.byte	0x09
	.zero		1


	//   ....[115]....
        /*07bc*/ 	.word	0x00000d00
        /*07c0*/ 	.word	0x000000ff
        /*07c4*/ 	.word	0x00000398
        /*07c8*/ 	.short	0x0100
        /*07ca*/ 	.byte	0x09
	.zero		1


	//   ....[116]....
        /*07cc*/ 	.word	0x00000d10
        /*07d0*/ 	.word	0x000000ff
        /*07d4*/ 	.word	0x000003a0
        /*07d8*/ 	.short	0x0100
        /*07da*/ 	.byte	0x09
	.zero		1


	//   ....[117]....
        /*07dc*/ 	.word	0x00000d20
        /*07e0*/ 	.word	0x000000ff
        /*07e4*/ 	.word	0x000003a8
        /*07e8*/ 	.short	0x0100
        /*07ea*/ 	.byte	0x09
	.zero		1


	//   ....[118]....
        /*07ec*/ 	.word	0x00001b50
        /*07f0*/ 	.word	0x000000ff
        /*07f4*/ 	.word	0xfffffff8
        /*07f8*/ 	.short	0x010a
        /*07fa*/ 	.byte	0x0f
	.zero		1


	//   ....[119]....
        /*07fc*/ 	.word	0x00001e20
        /*0800*/ 	.word	0x000000ff
        /*0804*/ 	.word	0x00000000
        /*0808*/ 	.short	0x010a
        /*080a*/ 	.byte	0x06
	.zero		1


	//   ....[120]....
        /*080c*/ 	.word	0x00001e60
        /*0810*/ 	.word	0x000000ff
        /*0814*/ 	.word	0x00000000
        /*0818*/ 	.short	0x010a
        /*081a*/ 	.byte	0x06
	.zero		1


	//   ....[121]....
        /*081c*/ 	.word	0x00002380
        /*0820*/ 	.word	0x000000ff
        /*0824*/ 	.word	0x00000000
        /*0828*/ 	.short	0x010a
        /*082a*/ 	.byte	0x09
	.zero		1


	//   ....[122]....
        /*082c*/ 	.word	0x000023c0
        /*0830*/ 	.word	0x000000ff
        /*0834*/ 	.word	0x00000000
        /*0838*/ 	.short	0x010a
        /*083a*/ 	.byte	0x09
	.zero		1


	//   ....[123]....
        /*083c*/ 	.word	0x00002750
        /*0840*/ 	.word	0x000000ff
        /*0844*/ 	.word	0x00000000
        /*0848*/ 	.short	0x0101
        /*084a*/ 	.byte	0x08
	.zero		1


	//   ....[124]....
        /*084c*/ 	.word	0x00002ac0
        /*0850*/ 	.word	0x0000000f
        /*0854*/ 	.word	0x00000000
        /*0858*/ 	.short	0x0101
        /*085a*/ 	.byte	0x18
	.zero		1


	//   ....[125]....
        /*085c*/ 	.word	0x00002ba0
        /*0860*/ 	.word	0x000000ff
        /*0864*/ 	.word	0x00000000
        /*0868*/ 	.short	0x0101
        /*086a*/ 	.byte	0x06
	.zero		1


	//   ....[126]....
        /*086c*/ 	.word	0x00002c50
        /*0870*/ 	.word	0x000000ff
        /*0874*/ 	.word	0x00000008
        /*0878*/ 	.short	0x010a
        /*087a*/ 	.byte	0x0f
	.zero		1


	//   ....[127]....
        /*087c*/ 	.word	0x000054b0
        /*0880*/ 	.word	0x00000004
        /*0884*/ 	.word	0x00000000
        /*0888*/ 	.short	0x0101
        /*088a*/ 	.byte	0x18
	.zero		1


	//   ....[128]....
        /*088c*/ 	.word	0x00005d90
        /*0890*/ 	.word	0x00000013
        /*0894*/ 	.word	0x000001c0
        /*0898*/ 	.short	0x010a
        /*089a*/ 	.byte	0x3f
	.zero		1


	//   ....[129]....
        /*089c*/ 	.word	0x00006110
        /*08a0*/ 	.word	0x00000004
        /*08a4*/ 	.word	0x000003b8
        /*08a8*/ 	.short	0x0101
        /*08aa*/ 	.byte	0x3f
	.zero		1


	//   ....[130]....
        /*08ac*/ 	.word	0x00006840
        /*08b0*/ 	.word	0x00000005
        /*08b4*/ 	.word	0x00000000
        /*08b8*/ 	.short	0x010a
        /*08ba*/ 	.byte	0x3f
	.zero		1


	//   ....[131]....
        /*08bc*/ 	.word	0x000068c0
        /*08c0*/ 	.word	0x00000007
        /*08c4*/ 	.word	0x00000000
        /*08c8*/ 	.short	0x010a
        /*08ca*/ 	.byte	0x3f
	.zero		1


	//   ....[132]....
        /*08cc*/ 	.word	0x00006950
        /*08d0*/ 	.word	0x00000006
        /*08d4*/ 	.word	0x00000000
        /*08d8*/ 	.short	0x010a
        /*08da*/ 	.byte	0x3f
	.zero		1


	//   ....[133]....
        /*08dc*/ 	.word	0x000069e0
        /*08e0*/ 	.word	0x00000007
        /*08e4*/ 	.word	0x00000000
        /*08e8*/ 	.short	0x010a
        /*08ea*/ 	.byte	0x3f
	.zero		1


	//   ....[134]....
        /*08ec*/ 	.word	0x00006a70
        /*08f0*/ 	.word	0x00000006
        /*08f4*/ 	.word	0x00000000
        /*08f8*/ 	.short	0x010a
        /*08fa*/ 	.byte	0x3f
	.zero		1


	//   ....[135]....
        /*08fc*/ 	.word	0x00006b00
        /*0900*/ 	.word	0x00000007
        /*0904*/ 	.word	0x00000000
        /*0908*/ 	.short	0x010a
        /*090a*/ 	.byte	0x3f
	.zero		1


	//   ....[136]....
        /*090c*/ 	.word	0x00006b90
        /*0910*/ 	.word	0x00000006
        /*0914*/ 	.word	0x00000000
        /*0918*/ 	.short	0x010a
        /*091a*/ 	.byte	0x3f
	.zero		1


	//   ....[137]....
        /*091c*/ 	.word	0x00006c20
        /*0920*/ 	.word	0x00000007
        /*0924*/ 	.word	0x00000000
        /*0928*/ 	.short	0x010a
        /*092a*/ 	.byte	0x3f
	.zero		1


	//   ....[138]....
        /*092c*/ 	.word	0x00006cb0
        /*0930*/ 	.word	0x00000006
        /*0934*/ 	.word	0x00000000
        /*0938*/ 	.short	0x010a
        /*093a*/ 	.byte	0x3f
	.zero		1


	//   ....[139]....
        /*093c*/ 	.word	0x00006d40
        /*0940*/ 	.word	0x00000007
        /*0944*/ 	.word	0x00000000
        /*0948*/ 	.short	0x010a
        /*094a*/ 	.byte	0x3f
	.zero		1


	//   ....[140]....
        /*094c*/ 	.word	0x00006dd0
        /*0950*/ 	.word	0x00000006
        /*0954*/ 	.word	0x00000000
        /*0958*/ 	.short	0x010a
        /*095a*/ 	.byte	0x3f
	.zero		1


	//   ....[141]....
        /*095c*/ 	.word	0x00006e60
        /*0960*/ 	.word	0x00000007
        /*0964*/ 	.word	0x00000000
        /*0968*/ 	.short	0x010a
        /*096a*/ 	.byte	0x3f
	.zero		1


	//   ....[142]....
        /*096c*/ 	.word	0x00006ef0
        /*0970*/ 	.word	0x00000006
        /*0974*/ 	.word	0x00000000
        /*0978*/ 	.short	0x010a
        /*097a*/ 	.byte	0x3f
	.zero		1


	//   ....[143]....
        /*097c*/ 	.word	0x00006f80
        /*0980*/ 	.word	0x00000007
        /*0984*/ 	.word	0x00000000
        /*0988*/ 	.short	0x010a
        /*098a*/ 	.byte	0x3f
	.zero		1


	//   ....[144]....
        /*098c*/ 	.word	0x00007010
        /*0990*/ 	.word	0x00000006
        /*0994*/ 	.word	0x00000000
        /*0998*/ 	.short	0x010a
        /*099a*/ 	.byte	0x3f
	.zero		1


	//   ....[145]....
        /*099c*/ 	.word	0x000070a0
        /*09a0*/ 	.word	0x00000007
        /*09a4*/ 	.word	0x00000000
        /*09a8*/ 	.short	0x010a
        /*09aa*/ 	.byte	0x3f
	.zero		1


	//   ....[146]....
        /*09ac*/ 	.word	0x00007130
        /*09b0*/ 	.word	0x00000006
        /*09b4*/ 	.word	0x00000000
        /*09b8*/ 	.short	0x010a
        /*09ba*/ 	.byte	0x3f
	.zero		1


	//   ....[147]....
        /*09bc*/ 	.word	0x000071c0
        /*09c0*/ 	.word	0x00000007
        /*09c4*/ 	.word	0x00000000
        /*09c8*/ 	.short	0x010a
        /*09ca*/ 	.byte	0x3f
	.zero		1


	//   ....[148]....
        /*09cc*/ 	.word	0x00007250
        /*09d0*/ 	.word	0x00000006
        /*09d4*/ 	.word	0x00000000
        /*09d8*/ 	.short	0x010a
        /*09da*/ 	.byte	0x3f
	.zero		1


	//   ....[149]....
        /*09dc*/ 	.word	0x000072e0
        /*09e0*/ 	.word	0x00000007
        /*09e4*/ 	.word	0x00000000
        /*09e8*/ 	.short	0x010a
        /*09ea*/ 	.byte	0x3f
	.zero		1


	//   ....[150]....
        /*09ec*/ 	.word	0x00007370
        /*09f0*/ 	.word	0x00000006
        /*09f4*/ 	.word	0x00000000
        /*09f8*/ 	.short	0x010a
        /*09fa*/ 	.byte	0x3f
	.zero		1


	//   ....[151]....
        /*09fc*/ 	.word	0x00007400
        /*0a00*/ 	.word	0x00000007
        /*0a04*/ 	.word	0x00000000
        /*0a08*/ 	.short	0x010a
        /*0a0a*/ 	.byte	0x3f
	.zero		1


	//   ....[152]....
        /*0a0c*/ 	.word	0x00007490
        /*0a10*/ 	.word	0x00000006
        /*0a14*/ 	.word	0x00000000
        /*0a18*/ 	.short	0x010a
        /*0a1a*/ 	.byte	0x3f
	.zero		1


	//   ....[153]....
        /*0a1c*/ 	.word	0x00007520
        /*0a20*/ 	.word	0x00000007
        /*0a24*/ 	.word	0x00000000
        /*0a28*/ 	.short	0x010a
        /*0a2a*/ 	.byte	0x3f
	.zero		1


	//   ....[154]....
        /*0a2c*/ 	.word	0x000075b0
        /*0a30*/ 	.word	0x00000006
        /*0a34*/ 	.word	0x00000000
        /*0a38*/ 	.short	0x010a
        /*0a3a*/ 	.byte	0x3f
	.zero		1


	//   ....[155]....
        /*0a3c*/ 	.word	0x00007640
        /*0a40*/ 	.word	0x00000007
        /*0a44*/ 	.word	0x00000000
        /*0a48*/ 	.short	0x010a
        /*0a4a*/ 	.byte	0x3f
	.zero		1


	//   ....[156]....
        /*0a4c*/ 	.word	0x000076d0
        /*0a50*/ 	.word	0x00000006
        /*0a54*/ 	.word	0x00000000
        /*0a58*/ 	.short	0x010a
        /*0a5a*/ 	.byte	0x3f
	.zero		1


	//   ....[157]....
        /*0a5c*/ 	.word	0x00007760
        /*0a60*/ 	.word	0x00000007
        /*0a64*/ 	.word	0x00000000
        /*0a68*/ 	.short	0x010a
        /*0a6a*/ 	.byte	0x3f
	.zero		1


	//   ....[158]....
        /*0a6c*/ 	.word	0x000077f0
        /*0a70*/ 	.word	0x00000006
        /*0a74*/ 	.word	0x00000000
        /*0a78*/ 	.short	0x010a
        /*0a7a*/ 	.byte	0x3f
	.zero		1


	//   ....[159]....
        /*0a7c*/ 	.word	0x00007880
        /*0a80*/ 	.word	0x00000007
        /*0a84*/ 	.word	0x00000000
        /*0a88*/ 	.short	0x010a
        /*0a8a*/ 	.byte	0x3f
	.zero		1


	//   ....[160]....
        /*0a8c*/ 	.word	0x00007910
        /*0a90*/ 	.word	0x00000006
        /*0a94*/ 	.word	0x00000000
        /*0a98*/ 	.short	0x010a
        /*0a9a*/ 	.byte	0x3f
	.zero		1


	//   ....[161]....
        /*0a9c*/ 	.word	0x000079a0
        /*0aa0*/ 	.word	0x00000007
        /*0aa4*/ 	.word	0x00000000
        /*0aa8*/ 	.short	0x010a
        /*0aaa*/ 	.byte	0x3f
	.zero		1


	//   ....[162]....
        /*0aac*/ 	.word	0x00007a30
        /*0ab0*/ 	.word	0x00000006
        /*0ab4*/ 	.word	0x00000000
        /*0ab8*/ 	.short	0x010a
        /*0aba*/ 	.byte	0x3f
	.zero		1


	//   ....[163]....
        /*0abc*/ 	.word	0x00007ac0
        /*0ac0*/ 	.word	0x00000007
        /*0ac4*/ 	.word	0x00000000
        /*0ac8*/ 	.short	0x010a
        /*0aca*/ 	.byte	0x3f
	.zero		1


	//   ....[164]....
        /*0acc*/ 	.word	0x00007b50
        /*0ad0*/ 	.word	0x00000006
        /*0ad4*/ 	.word	0x00000000
        /*0ad8*/ 	.short	0x010a
        /*0ada*/ 	.byte	0x3f
	.zero		1


	//   ....[165]....
        /*0adc*/ 	.word	0x00007be0
        /*0ae0*/ 	.word	0x00000007
        /*0ae4*/ 	.word	0x00000000
        /*0ae8*/ 	.short	0x010a
        /*0aea*/ 	.byte	0x3f
	.zero		1


	//   ....[166]....
        /*0aec*/ 	.word	0x00007c70
        /*0af0*/ 	.word	0x00000006
        /*0af4*/ 	.word	0x00000000
        /*0af8*/ 	.short	0x010a
        /*0afa*/ 	.byte	0x3f
	.zero		1


	//   ....[167]....
        /*0afc*/ 	.word	0x00007d00
        /*0b00*/ 	.word	0x00000007
        /*0b04*/ 	.word	0x00000000
        /*0b08*/ 	.short	0x010a
        /*0b0a*/ 	.byte	0x3f
	.zero		1


	//   ....[168]....
        /*0b0c*/ 	.word	0x00007d90
        /*0b10*/ 	.word	0x00000006
        /*0b14*/ 	.word	0x00000000
        /*0b18*/ 	.short	0x010a
        /*0b1a*/ 	.byte	0x3f
	.zero		1


	//   ....[169]....
        /*0b1c*/ 	.word	0x00007e20
        /*0b20*/ 	.word	0x00000007
        /*0b24*/ 	.word	0x00000000
        /*0b28*/ 	.short	0x010a
        /*0b2a*/ 	.byte	0x3f
	.zero		1


	//   ....[170]....
        /*0b2c*/ 	.word	0x00007eb0
        /*0b30*/ 	.word	0x00000006
        /*0b34*/ 	.word	0x00000000
        /*0b38*/ 	.short	0x010a
        /*0b3a*/ 	.byte	0x3f
	.zero		1


	//   ....[171]....
        /*0b3c*/ 	.word	0x00007f40
        /*0b40*/ 	.word	0x00000007
        /*0b44*/ 	.word	0x00000000
        /*0b48*/ 	.short	0x010a
        /*0b4a*/ 	.byte	0x3f
	.zero		1


	//   ....[172]....
        /*0b4c*/ 	.word	0x00007fd0
        /*0b50*/ 	.word	0x00000006
        /*0b54*/ 	.word	0x00000000
        /*0b58*/ 	.short	0x010a
        /*0b5a*/ 	.byte	0x3f
	.zero		1


	//   ....[173]....
        /*0b5c*/ 	.word	0x00008060
        /*0b60*/ 	.word	0x00000007
        /*0b64*/ 	.word	0x00000000
        /*0b68*/ 	.short	0x010a
        /*0b6a*/ 	.byte	0x3f
	.zero		1


	//   ....[174]....
        /*0b6c*/ 	.word	0x000080f0
        /*0b70*/ 	.word	0x00000006
        /*0b74*/ 	.word	0x00000000
        /*0b78*/ 	.short	0x010a
        /*0b7a*/ 	.byte	0x3f
	.zero		1


	//   ....[175]....
        /*0b7c*/ 	.word	0x00008180
        /*0b80*/ 	.word	0x00000007
        /*0b84*/ 	.word	0x00000000
        /*0b88*/ 	.short	0x010a
        /*0b8a*/ 	.byte	0x3f
	.zero		1


	//   ....[176]....
        /*0b8c*/ 	.word	0x00008210
        /*0b90*/ 	.word	0x00000006
        /*0b94*/ 	.word	0x00000000
        /*0b98*/ 	.short	0x010a
        /*0b9a*/ 	.byte	0x3f
	.zero		1


	//   ....[177]....
        /*0b9c*/ 	.word	0x000082a0
        /*0ba0*/ 	.word	0x00000007
        /*0ba4*/ 	.word	0x00000000
        /*0ba8*/ 	.short	0x010a
        /*0baa*/ 	.byte	0x3f
	.zero		1


	//   ....[178]....
        /*0bac*/ 	.word	0x00008330
        /*0bb0*/ 	.word	0x00000006
        /*0bb4*/ 	.word	0x00000000
        /*0bb8*/ 	.short	0x010a
        /*0bba*/ 	.byte	0x3f
	.zero		1


	//   ....[179]....
        /*0bbc*/ 	.word	0x000083c0
        /*0bc0*/ 	.word	0x00000007
        /*0bc4*/ 	.word	0x00000000
        /*0bc8*/ 	.short	0x010a
        /*0bca*/ 	.byte	0x3f
	.zero		1


	//   ....[180]....
        /*0bcc*/ 	.word	0x00008450
        /*0bd0*/ 	.word	0x00000006
        /*0bd4*/ 	.word	0x00000000
        /*0bd8*/ 	.short	0x010a
        /*0bda*/ 	.byte	0x3f
	.zero		1


	//   ....[181]....
        /*0bdc*/ 	.word	0x000084e0
        /*0be0*/ 	.word	0x00000007
        /*0be4*/ 	.word	0x00000000
        /*0be8*/ 	.short	0x010a
        /*0bea*/ 	.byte	0x3f
	.zero		1


	//   ....[182]....
        /*0bec*/ 	.word	0x00008570
        /*0bf0*/ 	.word	0x00000006
        /*0bf4*/ 	.word	0x00000000
        /*0bf8*/ 	.short	0x010a
        /*0bfa*/ 	.byte	0x3f
	.zero		1


	//   ....[183]....
        /*0bfc*/ 	.word	0x00008600
        /*0c00*/ 	.word	0x00000007
        /*0c04*/ 	.word	0x00000000
        /*0c08*/ 	.short	0x010a
        /*0c0a*/ 	.byte	0x3f
	.zero		1


	//   ....[184]....
        /*0c0c*/ 	.word	0x00008690
        /*0c10*/ 	.word	0x00000006
        /*0c14*/ 	.word	0x00000000
        /*0c18*/ 	.short	0x010a
        /*0c1a*/ 	.byte	0x3f
	.zero		1


	//   ....[185]....
        /*0c1c*/ 	.word	0x00008720
        /*0c20*/ 	.word	0x00000003
        /*0c24*/ 	.word	0x00000000
        /*0c28*/ 	.short	0x010a
        /*0c2a*/ 	.byte	0x3f
	.zero		1


	//   ....[186]....
        /*0c2c*/ 	.word	0x00008790
        /*0c30*/ 	.word	0x0000000f
        /*0c34*/ 	.word	0xfffffff8
        /*0c38*/ 	.short	0x010a
        /*0c3a*/ 	.byte	0x3f
	.zero		1


	//   ....[187]....
        /*0c3c*/ 	.word	0x000087f0
        /*0c40*/ 	.word	0x0000000f
        /*0c44*/ 	.word	0x00000000
        /*0c48*/ 	.short	0x010a
        /*0c4a*/ 	.byte	0x3f
	.zero		1


	//   ....[188]....
        /*0c4c*/ 	.word	0x00008850
        /*0c50*/ 	.word	0x00000010
        /*0c54*/ 	.word	0x00000000
        /*0c58*/ 	.short	0x010a
        /*0c5a*/ 	.byte	0x3f
	.zero		1


	//   ....[189]....
        /*0c5c*/ 	.word	0x000088b0
        /*0c60*/ 	.word	0x0000000f
        /*0c64*/ 	.word	0x00000008
        /*0c68*/ 	.short	0x010a
        /*0c6a*/ 	.byte	0x3f
	.zero		1


	//   ....[190]....
        /*0c6c*/ 	.word	0x00008980
        /*0c70*/ 	.word	0x00000013
        /*0c74*/ 	.word	0x000001c0
        /*0c78*/ 	.short	0x010a
        /*0c7a*/ 	.byte	0x3f
	.zero		1


	//   ....[191]....
        /*0c7c*/ 	.word	0x00008a60
        /*0c80*/ 	.word	0x00000005
        /*0c84*/ 	.word	0x00000000
        /*0c88*/ 	.short	0x010a
        /*0c8a*/ 	.byte	0x3f
	.zero		1


	//   ....[192]....
        /*0c8c*/ 	.word	0x00008ab0
        /*0c90*/ 	.word	0x00000007
        /*0c94*/ 	.word	0x00000000
        /*0c98*/ 	.short	0x010a
        /*0c9a*/ 	.byte	0x3f
	.zero		1


	//   ....[193]....
        /*0c9c*/ 	.word	0x00008b00
        /*0ca0*/ 	.word	0x00000006
        /*0ca4*/ 	.word	0x00000000
        /*0ca8*/ 	.short	0x010a
        /*0caa*/ 	.byte	0x3f
	.zero		1


	//   ....[194]....
        /*0cac*/ 	.word	0x00008b50
        /*0cb0*/ 	.word	0x00000007
        /*0cb4*/ 	.word	0x00000000
        /*0cb8*/ 	.short	0x010a
        /*0cba*/ 	.byte	0x3f
	.zero		1


	//   ....[195]....
        /*0cbc*/ 	.word	0x00008ba0
        /*0cc0*/ 	.word	0x00000006
        /*0cc4*/ 	.word	0x00000000
        /*0cc8*/ 	.short	0x010a
        /*0cca*/ 	.byte	0x3f
	.zero		1


	//   ....[196]....
        /*0ccc*/ 	.word	0x00008bf0
        /*0cd0*/ 	.word	0x00000007
        /*0cd4*/ 	.word	0x00000000
        /*0cd8*/ 	.short	0x010a
        /*0cda*/ 	.byte	0x3f
	.zero		1


	//   ....[197]....
        /*0cdc*/ 	.word	0x00008c40
        /*0ce0*/ 	.word	0x00000006
        /*0ce4*/ 	.word	0x00000000
        /*0ce8*/ 	.short	0x010a
        /*0cea*/ 	.byte	0x3f
	.zero		1


	//   ....[198]....
        /*0cec*/ 	.word	0x00008c90
        /*0cf0*/ 	.word	0x00000007
        /*0cf4*/ 	.word	0x00000000
        /*0cf8*/ 	.short	0x010a
        /*0cfa*/ 	.byte	0x3f
	.zero		1


	//   ....[199]....
        /*0cfc*/ 	.word	0x00008ce0
        /*0d00*/ 	.word	0x00000006
        /*0d04*/ 	.word	0x00000000
        /*0d08*/ 	.short	0x010a
        /*0d0a*/ 	.byte	0x3f
	.zero		1


	//   ....[200]....
        /*0d0c*/ 	.word	0x00008d30
        /*0d10*/ 	.word	0x00000007
        /*0d14*/ 	.word	0x00000000
        /*0d18*/ 	.short	0x010a
        /*0d1a*/ 	.byte	0x3f
	.zero		1


	//   ....[201]....
        /*0d1c*/ 	.word	0x00008d80
        /*0d20*/ 	.word	0x00000006
        /*0d24*/ 	.word	0x00000000
        /*0d28*/ 	.short	0x010a
        /*0d2a*/ 	.byte	0x3f
	.zero		1


	//   ....[202]....
        /*0d2c*/ 	.word	0x00008dd0
        /*0d30*/ 	.word	0x00000007
        /*0d34*/ 	.word	0x00000000
        /*0d38*/ 	.short	0x010a
        /*0d3a*/ 	.byte	0x3f
	.zero		1


	//   ....[203]....
        /*0d3c*/ 	.word	0x00008e20
        /*0d40*/ 	.word	0x00000006
        /*0d44*/ 	.word	0x00000000
        /*0d48*/ 	.short	0x010a
        /*0d4a*/ 	.byte	0x3f
	.zero		1


	//   ....[204]....
        /*0d4c*/ 	.word	0x00008e70
        /*0d50*/ 	.word	0x00000007
        /*0d54*/ 	.word	0x00000000
        /*0d58*/ 	.short	0x010a
        /*0d5a*/ 	.byte	0x3f
	.zero		1


	//   ....[205]....
        /*0d5c*/ 	.word	0x00008ec0
        /*0d60*/ 	.word	0x00000006
        /*0d64*/ 	.word	0x00000000
        /*0d68*/ 	.short	0x010a
        /*0d6a*/ 	.byte	0x3f
	.zero		1


	//   ....[206]....
        /*0d6c*/ 	.word	0x00008f10
        /*0d70*/ 	.word	0x00000007
        /*0d74*/ 	.word	0x00000000
        /*0d78*/ 	.short	0x010a
        /*0d7a*/ 	.byte	0x3f
	.zero		1


	//   ....[207]....
        /*0d7c*/ 	.word	0x00008f60
        /*0d80*/ 	.word	0x00000006
        /*0d84*/ 	.word	0x00000000
        /*0d88*/ 	.short	0x010a
        /*0d8a*/ 	.byte	0x3f
	.zero		1


	//   ....[208]....
        /*0d8c*/ 	.word	0x00008fb0
        /*0d90*/ 	.word	0x00000007
        /*0d94*/ 	.word	0x00000000
        /*0d98*/ 	.short	0x010a
        /*0d9a*/ 	.byte	0x3f
	.zero		1


	//   ....[209]....
        /*0d9c*/ 	.word	0x00009000
        /*0da0*/ 	.word	0x00000006
        /*0da4*/ 	.word	0x00000000
        /*0da8*/ 	.short	0x010a
        /*0daa*/ 	.byte	0x3f
	.zero		1


	//   ....[210]....
        /*0dac*/ 	.word	0x00009050
        /*0db0*/ 	.word	0x00000007
        /*0db4*/ 	.word	0x00000000
        /*0db8*/ 	.short	0x010a
        /*0dba*/ 	.byte	0x3f
	.zero		1


	//   ....[211]....
        /*0dbc*/ 	.word	0x000090a0
        /*0dc0*/ 	.word	0x00000006
        /*0dc4*/ 	.word	0x00000000
        /*0dc8*/ 	.short	0x010a
        /*0dca*/ 	.byte	0x3f
	.zero		1


	//   ....[212]....
        /*0dcc*/ 	.word	0x000090f0
        /*0dd0*/ 	.word	0x00000007
        /*0dd4*/ 	.word	0x00000000
        /*0dd8*/ 	.short	0x010a
        /*0dda*/ 	.byte	0x3f
	.zero		1


	//   ....[213]....
        /*0ddc*/ 	.word	0x00009140
        /*0de0*/ 	.word	0x00000006
        /*0de4*/ 	.word	0x00000000
        /*0de8*/ 	.short	0x010a
        /*0dea*/ 	.byte	0x3f
	.zero		1


	//   ....[214]....
        /*0dec*/ 	.word	0x00009190
        /*0df0*/ 	.word	0x00000007
        /*0df4*/ 	.word	0x00000000
        /*0df8*/ 	.short	0x010a
        /*0dfa*/ 	.byte	0x3f
	.zero		1


	//   ....[215]....
        /*0dfc*/ 	.word	0x000091e0
        /*0e00*/ 	.word	0x00000006
        /*0e04*/ 	.word	0x00000000
        /*0e08*/ 	.short	0x010a
        /*0e0a*/ 	.byte	0x3f
	.zero		1


	//   ....[216]....
        /*0e0c*/ 	.word	0x00009230
        /*0e10*/ 	.word	0x00000007
        /*0e14*/ 	.word	0x00000000
        /*0e18*/ 	.short	0x010a
        /*0e1a*/ 	.byte	0x3f
	.zero		1


	//   ....[217]....
        /*0e1c*/ 	.word	0x00009280
        /*0e20*/ 	.word	0x00000006
        /*0e24*/ 	.word	0x00000000
        /*0e28*/ 	.short	0x010a
        /*0e2a*/ 	.byte	0x3f
	.zero		1


	//   ....[218]....
        /*0e2c*/ 	.word	0x000092d0
        /*0e30*/ 	.word	0x00000007
        /*0e34*/ 	.word	0x00000000
        /*0e38*/ 	.short	0x010a
        /*0e3a*/ 	.byte	0x3f
	.zero		1


	//   ....[219]....
        /*0e3c*/ 	.word	0x00009320
        /*0e40*/ 	.word	0x00000006
        /*0e44*/ 	.word	0x00000000
        /*0e48*/ 	.short	0x010a
        /*0e4a*/ 	.byte	0x3f
	.zero		1


	//   ....[220]....
        /*0e4c*/ 	.word	0x00009370
        /*0e50*/ 	.word	0x00000007
        /*0e54*/ 	.word	0x00000000
        /*0e58*/ 	.short	0x010a
        /*0e5a*/ 	.byte	0x3f
	.zero		1


	//   ....[221]....
        /*0e5c*/ 	.word	0x000093c0
        /*0e60*/ 	.word	0x00000006
        /*0e64*/ 	.word	0x00000000
        /*0e68*/ 	.short	0x010a
        /*0e6a*/ 	.byte	0x3f
	.zero		1


	//   ....[222]....
        /*0e6c*/ 	.word	0x00009410
        /*0e70*/ 	.word	0x00000007
        /*0e74*/ 	.word	0x00000000
        /*0e78*/ 	.short	0x010a
        /*0e7a*/ 	.byte	0x3f
	.zero		1


	//   ....[223]....
        /*0e7c*/ 	.word	0x00009460
        /*0e80*/ 	.word	0x00000006
        /*0e84*/ 	.word	0x00000000
        /*0e88*/ 	.short	0x010a
        /*0e8a*/ 	.byte	0x3f
	.zero		1


	//   ....[224]....
        /*0e8c*/ 	.word	0x000094b0
        /*0e90*/ 	.word	0x00000007
        /*0e94*/ 	.word	0x00000000
        /*0e98*/ 	.short	0x010a
        /*0e9a*/ 	.byte	0x3f
	.zero		1


	//   ....[225]....
        /*0e9c*/ 	.word	0x00009500
        /*0ea0*/ 	.word	0x00000006
        /*0ea4*/ 	.word	0x00000000
        /*0ea8*/ 	.short	0x010a
        /*0eaa*/ 	.byte	0x3f
	.zero		1


	//   ....[226]....
        /*0eac*/ 	.word	0x00009550
        /*0eb0*/ 	.word	0x00000007
        /*0eb4*/ 	.word	0x00000000
        /*0eb8*/ 	.short	0x010a
        /*0eba*/ 	.byte	0x3f
	.zero		1


	//   ....[227]....
        /*0ebc*/ 	.word	0x000095a0
        /*0ec0*/ 	.word	0x00000006
        /*0ec4*/ 	.word	0x00000000
        /*0ec8*/ 	.short	0x010a
        /*0eca*/ 	.byte	0x3f
	.zero		1


	//   ....[228]....
        /*0ecc*/ 	.word	0x000095f0
        /*0ed0*/ 	.word	0x00000007
        /*0ed4*/ 	.word	0x00000000
        /*0ed8*/ 	.short	0x010a
        /*0eda*/ 	.byte	0x3f
	.zero		1


	//   ....[229]....
        /*0edc*/ 	.word	0x00009640
        /*0ee0*/ 	.word	0x00000006
        /*0ee4*/ 	.word	0x00000000
        /*0ee8*/ 	.short	0x010a
        /*0eea*/ 	.byte	0x3f
	.zero		1


	//   ....[230]....
        /*0eec*/ 	.word	0x00009690
        /*0ef0*/ 	.word	0x00000007
        /*0ef4*/ 	.word	0x00000000
        /*0ef8*/ 	.short	0x010a
        /*0efa*/ 	.byte	0x3f
	.zero		1


	//   ....[231]....
        /*0efc*/ 	.word	0x000096e0
        /*0f00*/ 	.word	0x00000006
        /*0f04*/ 	.word	0x00000000
        /*0f08*/ 	.short	0x010a
        /*0f0a*/ 	.byte	0x3f
	.zero		1


	//   ....[232]....
        /*0f0c*/ 	.word	0x00009730
        /*0f10*/ 	.word	0x00000007
        /*0f14*/ 	.word	0x00000000
        /*0f18*/ 	.short	0x010a
        /*0f1a*/ 	.byte	0x3f
	.zero		1


	//   ....[233]....
        /*0f1c*/ 	.word	0x00009780
        /*0f20*/ 	.word	0x00000006
        /*0f24*/ 	.word	0x00000000
        /*0f28*/ 	.short	0x010a
        /*0f2a*/ 	.byte	0x3f
	.zero		1


	//   ....[234]....
        /*0f2c*/ 	.word	0x000097d0
        /*0f30*/ 	.word	0x00000007
        /*0f34*/ 	.word	0x00000000
        /*0f38*/ 	.short	0x010a
        /*0f3a*/ 	.byte	0x3f
	.zero		1


	//   ....[235]....
        /*0f3c*/ 	.word	0x00009820
        /*0f40*/ 	.word	0x00000006
        /*0f44*/ 	.word	0x00000000
        /*0f48*/ 	.short	0x010a
        /*0f4a*/ 	.byte	0x3f
	.zero		1


	//   ....[236]....
        /*0f4c*/ 	.word	0x00009870
        /*0f50*/ 	.word	0x00000007
        /*0f54*/ 	.word	0x00000000
        /*0f58*/ 	.short	0x010a
        /*0f5a*/ 	.byte	0x3f
	.zero		1


	//   ....[237]....
        /*0f5c*/ 	.word	0x000098c0
        /*0f60*/ 	.word	0x00000006
        /*0f64*/ 	.word	0x00000000
        /*0f68*/ 	.short	0x010a
        /*0f6a*/ 	.byte	0x3f
	.zero		1


	//   ....[238]....
        /*0f6c*/ 	.word	0x00009910
        /*0f70*/ 	.word	0x00000007
        /*0f74*/ 	.word	0x00000000
        /*0f78*/ 	.short	0x010a
        /*0f7a*/ 	.byte	0x3f
	.zero		1


	//   ....[239]....
        /*0f7c*/ 	.word	0x00009960
        /*0f80*/ 	.word	0x00000006
        /*0f84*/ 	.word	0x00000000
        /*0f88*/ 	.short	0x010a
        /*0f8a*/ 	.byte	0x3f
	.zero		1


	//   ....[240]....
        /*0f8c*/ 	.word	0x000099b0
        /*0f90*/ 	.word	0x00000007
        /*0f94*/ 	.word	0x00000000
        /*0f98*/ 	.short	0x010a
        /*0f9a*/ 	.byte	0x3f
	.zero		1


	//   ....[241]....
        /*0f9c*/ 	.word	0x00009a00
        /*0fa0*/ 	.word	0x00000006
        /*0fa4*/ 	.word	0x00000000
        /*0fa8*/ 	.short	0x010a
        /*0faa*/ 	.byte	0x3f
	.zero		1


	//   ....[242]....
        /*0fac*/ 	.word	0x00009a50
        /*0fb0*/ 	.word	0x00000007
        /*0fb4*/ 	.word	0x00000000
        /*0fb8*/ 	.short	0x010a
        /*0fba*/ 	.byte	0x3f
	.zero		1


	//   ....[243]....
        /*0fbc*/ 	.word	0x00009aa0
        /*0fc0*/ 	.word	0x00000006
        /*0fc4*/ 	.word	0x00000000
        /*0fc8*/ 	.short	0x010a
        /*0fca*/ 	.byte	0x3f
	.zero		1


	//   ....[244]....
        /*0fcc*/ 	.word	0x00009af0
        /*0fd0*/ 	.word	0x00000007
        /*0fd4*/ 	.word	0x00000000
        /*0fd8*/ 	.short	0x010a
        /*0fda*/ 	.byte	0x3f
	.zero		1


	//   ....[245]....
        /*0fdc*/ 	.word	0x00009b40
        /*0fe0*/ 	.word	0x00000006
        /*0fe4*/ 	.word	0x00000000
        /*0fe8*/ 	.short	0x010a
        /*0fea*/ 	.byte	0x3f
	.zero		1


	//----- nvinfo : EIATTR_NUM_MBARRIERS
	.align		4
.L_28:
        /*0fec*/ 	.byte	0x03, 0x38
        /*0fee*/ 	.short	0x0076


	//----- nvinfo : EIATTR_EXIT_INSTR_OFFSETS
	.align		4
        /*0ff0*/ 	.byte	0x04, 0x1c
        /*0ff2*/ 	.short	(.L_30 - .L_29)


	//   ....[0]....
.L_29:
        /*0ff4*/ 	.word	0x00001800


	//   ....[1]....
        /*0ff8*/ 	.word	0x00001860


	//   ....[2]....
        /*0ffc*/ 	.word	0x00005ac0


	//   ....[3]....
        /*1000*/ 	.word	0x00005af0


	//   ....[4]....
        /*1004*/ 	.word	0x00008770


	//----- nvinfo : EIATTR_MAX_THREADS
	.align		4
.L_30:
        /*1008*/ 	.byte	0x04, 0x05
        /*100a*/ 	.short	(.L_32 - .L_31)
.L_31:
        /*100c*/ 	.word	0x00000180
        /*1010*/ 	.word	0x00000001
        /*1014*/ 	.word	0x00000001


	//----- nvinfo : EIATTR_CRS_STACK_SIZE
	.align		4
.L_32:
        /*1018*/ 	.byte	0x04, 0x1e
        /*101a*/ 	.short	(.L_34 - .L_33)
.L_33:
        /*101c*/ 	.word	0x00000000


	//----- nvinfo : EIATTR_CBANK_PARAM_SIZE
	.align		4
.L_34:
        /*1020*/ 	.byte	0x03, 0x19
        /*1022*/ 	.short	0x0470


	//----- nvinfo : EIATTR_PARAM_CBANK
	.align		4
        /*1024*/ 	.byte	0x04, 0x0a
        /*1026*/ 	.short	(.L_36 - .L_35)
	.align		4
.L_35:
        /*1028*/ 	.word	index@(.nv.constant0._ZN7cutlass13device_kernelINS_4gemm6kernel13GemmUniversalIN4cute5tupleIJiiiiEEENS1_10collective13CollectiveMmaINS1_37MainloopSm90TmaGmmaWarpSpecializedFP8ILi56ENS5_IJNS4_1CILi1EEESB_SB_EEENS1_32KernelTmaWarpSpecializedPingpongEEENS5_IJNSA_ILi64EEESF_NSA_ILi32EEEEEENS_12float_e5m2_tENS5_IJlSB_lEEESI_SJ_NS4_8TiledMMAINS4_8MMA_AtomIJNS4_4SM904GMMA30MMA_64x64x32_F32E5M2E5M2_SS_TNILNSN_7ScaleInE1ELSP_1EEEEEENS4_6LayoutISC_NS5_IJNSA_ILi0EEEST_ST_EEEEENS5_IJNS4_10UnderscoreESW_SW_EEEEENS4_13SM90_TMA_LOADENS4_14ComposedLayoutINS4_7SwizzleILi1ELi4ELi3EEENS4_18smem_ptr_flag_bitsILi8EEENSS_INS5_IJNSA_ILi8EEESG_EEENS5_IJSG_SB_EEEEEEEvNS4_8identityESZ_S19_vS1A_EENS_8epilogue10collective6detail29Sm90TmaWarpSpecializedAdapterINS1D_15DefaultEpilogueISI_SJ_SJ_NS1C_6thread17LinearCombinationISI_Li1EffLNS1H_9ScaleType4KindE0ELNS_15FloatRoundStyleE2ESI_EENS1_15EpilogueDefaultEEEEEvvEEEEvNT_6ParamsE)
        /*102c*/ 	.short	0x0210
        /*102e*/ 	.short	0x0470


	//----- nvinfo : EIATTR_SW_WAR
	.align		4
.L_36:
        /*1030*/ 	.byte	0x04, 0x36
        /*1032*/ 	.short	(.L_38 - .L_37)
.L_37:
        /*1034*/ 	.word	0x00000008
.L_38:


//--------------------- .nv.callgraph             --------------------------
	.section	.nv.callgraph,"",@"SHT_CUDA_CALLGRAPH"
	.align	4
	.sectionentsize	8
	.align		4
        /*0000*/ 	.word	0x00000000
	.align		4
        /*0004*/ 	.word	0xffffffff
	.align		4
        /*0008*/ 	.word	0x00000000
	.align		4
        /*000c*/ 	.word	0xfffffffe
	.align		4
        /*0010*/ 	.word	0x00000000
	.align		4
        /*0014*/ 	.word	0xfffffffd
	.align		4
        /*0018*/ 	.word	0x00000000
	.align		4
        /*001c*/ 	.word	0xfffffffc


//--------------------- .nv.constant4             --------------------------
	.section	.nv.constant4,"a",@progbits
	.align	8
	.align		8
.nv.constant4:
        /*0000*/ 	.dword	_ZN39_INTERNAL_014e3eac_4_k_cu_0c31c77b_42354cuda3std3__45__cpo5beginE
	.align		8
        /*0008*/ 	.dword	_ZN39_INTERNAL_014e3eac_4_k_cu_0c31c77b_42354cuda3std3__45__cpo3endE
	.align		8
        /*0010*/ 	.dword	_ZN39_INTERNAL_014e3eac_4_k_cu_0c31c77b_42354cuda3std3__45__cpo6cbeginE
	.align		8
        /*0018*/ 	.dword	_ZN39_INTERNAL_014e3eac_4_k_cu_0c31c77b_42354cuda3std3__45__cpo4cendE
	.align		8
        /*0020*/ 	.dword	_ZN39_INTERNAL_014e3eac_4_k_cu_0c31c77b_42354cuda3std3__441_GLOBAL__N__014e3eac_4_k_cu_0c31c77b_42356ignoreE
	.align		8
        /*0028*/ 	.dword	_ZN39_INTERNAL_014e3eac_4_k_cu_0c31c77b_42354cuda3std3__419piecewise_constructE
	.align		8
        /*0030*/ 	.dword	_ZN39_INTERNAL_014e3eac_4_k_cu_0c31c77b_42354cuda3std3__48in_placeE
	.align		8
        /*0038*/ 	.dword	_ZN39_INTERNAL_014e3eac_4_k_cu_0c31c77b_42354cuda3std6ranges3__45__cpo4swapE
	.align		8
        /*0040*/ 	.dword	_ZN39_INTERNAL_014e3eac_4_k_cu_0c31c77b_42354cuda3std6ranges3__45__cpo9iter_moveE
	.align		8
        /*0048*/ 	.dword	_ZN39_INTERNAL_014e3eac_4_k_cu_0c31c77b_42354cute7productE
	.align		8
        /*0050*/ 	.dword	_ZN39_INTERNAL_014e3eac_4_k_cu_0c31c77b_42354cute1_E


//--------------------- .text._ZN7cutlass13device_kernelINS_4gemm6kernel13GemmUniversalIN4cute5tupleIJiiiiEEENS1_10collective13CollectiveMmaINS1_37MainloopSm90TmaGmmaWarpSpecializedFP8ILi56ENS5_IJNS4_1CILi1EEESB_SB_EEENS1_32KernelTmaWarpSpecializedPingpongEEENS5_IJNSA_ILi64EEESF_NSA_ILi32EEEEEENS_12float_e5m2_tENS5_IJlSB_lEEESI_SJ_NS4_8TiledMMAINS4_8MMA_AtomIJNS4_4SM904GMMA30MMA_64x64x32_F32E5M2E5M2_SS_TNILNSN_7ScaleInE1ELSP_1EEEEEENS4_6LayoutISC_NS5_IJNSA_ILi0EEEST_ST_EEEEENS5_IJNS4_10UnderscoreESW_SW_EEEEENS4_13SM90_TMA_LOADENS4_14ComposedLayoutINS4_7SwizzleILi1ELi4ELi3EEENS4_18smem_ptr_flag_bitsILi8EEENSS_INS5_IJNSA_ILi8EEESG_EEENS5_IJSG_SB_EEEEEEEvNS4_8identityESZ_S19_vS1A_EENS_8epilogue10collective6detail29Sm90TmaWarpSpecializedAdapterINS1D_15DefaultEpilogueISI_SJ_SJ_NS1C_6thread17LinearCombinationISI_Li1EffLNS1H_9ScaleType4KindE0ELNS_15FloatRoundStyleE2ESI_EENS1_15EpilogueDefaultEEEEEvvEEEEvNT_6ParamsE --------------------------
	.section	.text._ZN7cutlass13device_kernelINS_4gemm6kernel13GemmUniversalIN4cute5tupleIJiiiiEEENS1_10collective13CollectiveMmaINS1_37MainloopSm90TmaGmmaWarpSpecializedFP8ILi56ENS5_IJNS4_1CILi1EEESB_SB_EEENS1_32KernelTmaWarpSpecializedPingpongEEENS5_IJNSA_ILi64EEESF_NSA_ILi32EEEEEENS_12float_e5m2_tENS5_IJlSB_lEEESI_SJ_NS4_8TiledMMAINS4_8MMA_AtomIJNS4_4SM904GMMA30MMA_64x64x32_F32E5M2E5M2_SS_TNILNSN_7ScaleInE1ELSP_1EEEEEENS4_6LayoutISC_NS5_IJNSA_ILi0EEEST_ST_EEEEENS5_IJNS4_10UnderscoreESW_SW_EEEEENS4_13SM90_TMA_LOADENS4_14ComposedLayoutINS4_7SwizzleILi1ELi4ELi3EEENS4_18smem_ptr_flag_bitsILi8EEENSS_INS5_IJNSA_ILi8EEESG_EEENS5_IJSG_SB_EEEEEEEvNS4_8identityESZ_S19_vS1A_EENS_8epilogue10collective6detail29Sm90TmaWarpSpecializedAdapterINS1D_15DefaultEpilogueISI_SJ_SJ_NS1C_6thread17LinearCombinationISI_Li1EffLNS1H_9ScaleType4KindE0ELNS_15FloatRoundStyleE2ESI_EENS1_15EpilogueDefaultEEEEEvvEEEEvNT_6ParamsE,"ax",@progbits
	.align	128
.text._ZN7cutlass13device_kernelINS_4gemm6kernel13GemmUniversalIN4cute5tupleIJiiiiEEENS1_10collective13CollectiveMmaINS1_37MainloopSm90TmaGmmaWarpSpecializedFP8ILi56ENS5_IJNS4_1CILi1EEESB_SB_EEENS1_32KernelTmaWarpSpecializedPingpongEEENS5_IJNSA_ILi64EEESF_NSA_ILi32EEEEEENS_12float_e5m2_tENS5_IJlSB_lEEESI_SJ_NS4_8TiledMMAINS4_8MMA_AtomIJNS4_4SM904GMMA30MMA_64x64x32_F32E5M2E5M2_SS_TNILNSN_7ScaleInE1ELSP_1EEEEEENS4_6LayoutISC_NS5_IJNSA_ILi0EEEST_ST_EEEEENS5_IJNS4_10UnderscoreESW_SW_EEEEENS4_13SM90_TMA_LOADENS4_14ComposedLayoutINS4_7SwizzleILi1ELi4ELi3EEENS4_18smem_ptr_flag_bitsILi8EEENSS_INS5_IJNSA_ILi8EEESG_EEENS5_IJSG_SB_EEEEEEEvNS4_8identityESZ_S19_vS1A_EENS_8epilogue10collective6detail29Sm90TmaWarpSpecializedAdapterINS1D_15DefaultEpilogueISI_SJ_SJ_NS1C_6thread17LinearCombinationISI_Li1EffLNS1H_9ScaleType4KindE0ELNS_15FloatRoundStyleE2ESI_EENS1_15EpilogueDefaultEEEEEvvEEEEvNT_6ParamsE:
        .type           _ZN7cutlass13device_kernelINS_4gemm6kernel13GemmUniversalIN4cute5tupleIJiiiiEEENS1_10collective13CollectiveMmaINS1_37MainloopSm90TmaGmmaWarpSpecializedFP8ILi56ENS5_IJNS4_1CILi1EEESB_SB_EEENS1_32KernelTmaWarpSpecializedPingpongEEENS5_IJNSA_ILi64EEESF_NSA_ILi32EEEEEENS_12float_e5m2_tENS5_IJlSB_lEEESI_SJ_NS4_8TiledMMAINS4_8MMA_AtomIJNS4_4SM904GMMA30MMA_64x64x32_F32E5M2E5M2_SS_TNILNSN_7ScaleInE1ELSP_1EEEEEENS4_6LayoutISC_NS5_IJNSA_ILi0EEEST_ST_EEEEENS5_IJNS4_10UnderscoreESW_SW_EEEEENS4_13SM90_TMA_LOADENS4_14ComposedLayoutINS4_7SwizzleILi1ELi4ELi3EEENS4_18smem_ptr_flag_bitsILi8EEENSS_INS5_IJNSA_ILi8EEESG_EEENS5_IJSG_SB_EEEEEEEvNS4_8identityESZ_S19_vS1A_EENS_8epilogue10collective6detail29Sm90TmaWarpSpecializedAdapterINS1D_15DefaultEpilogueISI_SJ_SJ_NS1C_6thread17LinearCombinationISI_Li1EffLNS1H_9ScaleType4KindE0ELNS_15FloatRoundStyleE2ESI_EENS1_15EpilogueDefaultEEEEEvvEEEEvNT_6ParamsE,@function
        .size           _ZN7cutlass13device_kernelINS_4gemm6kernel13GemmUniversalIN4cute5tupleIJiiiiEEENS1_10collective13CollectiveMmaINS1_37MainloopSm90TmaGmmaWarpSpecializedFP8ILi56ENS5_IJNS4_1CILi1EEESB_SB_EEENS1_32KernelTmaWarpSpecializedPingpongEEENS5_IJNSA_ILi64EEESF_NSA_ILi32EEEEEENS_12float_e5m2_tENS5_IJlSB_lEEESI_SJ_NS4_8TiledMMAINS4_8MMA_AtomIJNS4_4SM904GMMA30MMA_64x64x32_F32E5M2E5M2_SS_TNILNSN_7ScaleInE1ELSP_1EEEEEENS4_6LayoutISC_NS5_IJNSA_ILi0EEEST_ST_EEEEENS5_IJNS4_10UnderscoreESW_SW_EEEEENS4_13SM90_TMA_LOADENS4_14ComposedLayoutINS4_7SwizzleILi1ELi4ELi3EEENS4_18smem_ptr_flag_bitsILi8EEENSS_INS5_IJNSA_ILi8EEESG_EEENS5_IJSG_SB_EEEEEEEvNS4_8identityESZ_S19_vS1A_EENS_8epilogue10collective6detail29Sm90TmaWarpSpecializedAdapterINS1D_15DefaultEpilogueISI_SJ_SJ_NS1C_6thread17LinearCombinationISI_Li1EffLNS1H_9ScaleType4KindE0ELNS_15FloatRoundStyleE2ESI_EENS1_15EpilogueDefaultEEEEEvvEEEEvNT_6ParamsE,(.L_x_245 - _ZN7cutlass13device_kernelINS_4gemm6kernel13GemmUniversalIN4cute5tupleIJiiiiEEENS1_10collective13CollectiveMmaINS1_37MainloopSm90TmaGmmaWarpSpecializedFP8ILi56ENS5_IJNS4_1CILi1EEESB_SB_EEENS1_32KernelTmaWarpSpecializedPingpongEEENS5_IJNSA_ILi64EEESF_NSA_ILi32EEEEEENS_12float_e5m2_tENS5_IJlSB_lEEESI_SJ_NS4_8TiledMMAINS4_8MMA_AtomIJNS4_4SM904GMMA30MMA_64x64x32_F32E5M2E5M2_SS_TNILNSN_7ScaleInE1ELSP_1EEEEEENS4_6LayoutISC_NS5_IJNSA_ILi0EEEST_ST_EEEEENS5_IJNS4_10UnderscoreESW_SW_EEEEENS4_13SM90_TMA_LOADENS4_14ComposedLayoutINS4_7SwizzleILi1ELi4ELi3EEENS4_18smem_ptr_flag_bitsILi8EEENSS_INS5_IJNSA_ILi8EEESG_EEENS5_IJSG_SB_EEEEEEEvNS4_8identityESZ_S19_vS1A_EENS_8epilogue10collective6detail29Sm90TmaWarpSpecializedAdapterINS1D_15DefaultEpilogueISI_SJ_SJ_NS1C_6thread17LinearCombinationISI_Li1EffLNS1H_9ScaleType4KindE0ELNS_15FloatRoundStyleE2ESI_EENS1_15EpilogueDefaultEEEEEvvEEEEvNT_6ParamsE)
        .other          _ZN7cutlass13device_kernelINS_4gemm6kernel13GemmUniversalIN4cute5tupleIJiiiiEEENS1_10collective13CollectiveMmaINS1_37MainloopSm90TmaGmmaWarpSpecializedFP8ILi56ENS5_IJNS4_1CILi1EEESB_SB_EEENS1_32KernelTmaWarpSpecializedPingpongEEENS5_IJNSA_ILi64EEESF_NSA_ILi32EEEEEENS_12float_e5m2_tENS5_IJlSB_lEEESI_SJ_NS4_8TiledMMAINS4_8MMA_AtomIJNS4_4SM904GMMA30MMA_64x64x32_F32E5M2E5M2_SS_TNILNSN_7ScaleInE1ELSP_1EEEEEENS4_6LayoutISC_NS5_IJNSA_ILi0EEEST_ST_EEEEENS5_IJNS4_10UnderscoreESW_SW_EEEEENS4_13SM90_TMA_LOADENS4_14ComposedLayoutINS4_7SwizzleILi1ELi4ELi3EEENS4_18smem_ptr_flag_bitsILi8EEENSS_INS5_IJNSA_ILi8EEESG_EEENS5_IJSG_SB_EEEEEEEvNS4_8identityESZ_S19_vS1A_EENS_8epilogue10collective6detail29Sm90TmaWarpSpecializedAdapterINS1D_15DefaultEpilogueISI_SJ_SJ_NS1C_6thread17LinearCombinationISI_Li1EffLNS1H_9ScaleType4KindE0ELNS_15FloatRoundStyleE2ESI_EENS1_15EpilogueDefaultEEEEEvvEEEEvNT_6ParamsE,@"STO_CUDA_ENTRY STV_DEFAULT"
_ZN7cutlass13device_kernelINS_4gemm6kernel13GemmUniversalIN4cute5tupleIJiiiiEEENS1_10collective13CollectiveMmaINS1_37MainloopSm90TmaGmmaWarpSpecializedFP8ILi56ENS5_IJNS4_1CILi1EEESB_SB_EEENS1_32KernelTmaWarpSpecializedPingpongEEENS5_IJNSA_ILi64EEESF_NSA_ILi32EEEEEENS_12float_e5m2_tENS5_IJlSB_lEEESI_SJ_NS4_8TiledMMAINS4_8MMA_AtomIJNS4_4SM904GMMA30MMA_64x64x32_F32E5M2E5M2_SS_TNILNSN_7ScaleInE1ELSP_1EEEEEENS4_6LayoutISC_NS5_IJNSA_ILi0EEEST_ST_EEEEENS5_IJNS4_10UnderscoreESW_SW_EEEEENS4_13SM90_TMA_LOADENS4_14ComposedLayoutINS4_7SwizzleILi1ELi4ELi3EEENS4_18smem_ptr_flag_bitsILi8EEENSS_INS5_IJNSA_ILi8EEESG_EEENS5_IJSG_SB_EEEEEEEvNS4_8identityESZ_S19_vS1A_EENS_8epilogue10collective6detail29Sm90TmaWarpSpecializedAdapterINS1D_15DefaultEpilogueISI_SJ_SJ_NS1C_6thread17LinearCombinationISI_Li1EffLNS1H_9ScaleType4KindE0ELNS_15FloatRoundStyleE2ESI_EENS1_15EpilogueDefaultEEEEEvvEEEEvNT_6ParamsE:
[----:B------:R-:W-:Y:S01]  /*0000*/  LDC R1, c[0x0][0x28] ;  /* 0x00000a00ff017b82 */ /* 0x000fe20000000800 */
[----:B------:R-:W0:Y:S01]  /*0010*/  S2R R11, SR_TID.X ;  /* 0x00000000000b7919 */ /* 0x000e220000002100 */
[----:B------:R-:W-:Y:S01]  /*0020*/  ELECT P0, URZ, PT ;  /* 0x00000000003f782f */ /* 0x000fe20003800000 */
[----:B------:R-:W-:Y:S01]  /*0030*/  BSSY B0, `(.L_x_0) ;  /* 0x000000f000007945 */ /* 0x000fe20003800000 */
[--C-:B0-----:R-:W-:Y:S02]  /*0040*/  SHF.R.U32.HI R0, RZ, 0x5, R11.reuse ;  /* 0x00000005ff007819 */ /* 0x101fe4000001160b */
[----:B------:R-:W-:-:S03]  /*0050*/  SHF.R.U32.HI R4, RZ, 0x7, R11 ;  /* 0x00000007ff047819 */ /* 0x000fc6000001160b */
[----:B------:R-:W0:Y:S04]  /*0060*/  SHFL.IDX PT, R2, R0, RZ, 0x1f ;  /* 0x00001fff00027589 */ /* 0x000e2800000e0000 */
[----:B------:R1:W2:Y:S01]  /*0070*/  SHFL.IDX PT, R5, R4, RZ, 0x1f ;  /* 0x00001fff04057589 */ /* 0x0002a200000e0000 */
[----:B0-----:R-:W-:-:S13]  /*0080*/  ISETP.NE.OR P0, PT, R2, RZ, !P0 ;  /* 0x000000ff0200720c */ /* 0x001fda0004705670 */
[----:B-12---:R-:W-:Y:S05]  /*0090*/  @P0 BRA `(.L_x_1) ;  /* 0x0000000000200947 */ /* 0x006fea0003800000 */
[----:B------:R-:W-:Y:S02]  /*00a0*/  ULDC.64 UR4, c[0x0][0x198] ;  /* 0x0000660000047ab9 */ /* 0x000fe40000000a00 */
[----:B------:R-:W-:Y:S02]  /*00b0*/  UIADD3 UR6, UP0, UR4, 0xf0, URZ ;  /* 0x000000f004067890 */ /* 0x000fe4000ff1e03f */
[----:B------:R-:W-:Y:S02]  /*00c0*/  UIADD3 UR4, UP1, UR4, 0x1f0, URZ ;  /* 0x000001f004047890 */ /* 0x000fe4000ff3e03f */
[----:B------:R-:W-:Y:S02]  /*00d0*/  UIADD3.X UR7, URZ, UR5, URZ, UP0, !UPT ;  /* 0x000000053f077290 */ /* 0x000fe400087fe43f */
[----:B------:R-:W-:-:S07]  /*00e0*/  UIADD3.X UR5, URZ, UR5, URZ, UP1, !UPT ;  /* 0x000000053f057290 */ /* 0x000fce0008ffe43f */
[----:B------:R0:W-:Y:S02]  /*00f0*/  UTMACCTL.PF [UR6] ;  /* 0x00000000060079b9 */ /* 0x0001e40008040000 */
[----:B------:R0:W-:Y:S02]  /*0100*/  UTMACCTL.PF [UR4] ;  /* 0x00000000040079b9 */ /* 0x0001e40008040000 */
[----:B0-----:R-:W-:Y:S01]  /*0110*/  NOP ;  /* 0x0000000000007918 */ /* 0x001fe20000000000 */
.L_x_1:
[----:B------:R-:W-:Y:S05]  /*0120*/  BSYNC B0 ;  /* 0x0000000000007941 */ /* 0x000fea0003800000 */
.L_x_0:
[----:B------:R-:W0:Y:S02]  /*0130*/  SHFL.IDX PT, R3, R0, RZ, 0x1f ;  /* 0x00001fff00037589 */ /* 0x000e2400000e0000 */
[----:B0-----:R-:W-:-:S13]  /*0140*/  ISETP.NE.AND P0, PT, R3, RZ, PT ;  /* 0x000000ff0300720c */ /* 0x001fda0003f05270 */
[----:B------:R-:W-:Y:S05]  /*0150*/  @P0 BRA `(.L_x_2) ;  /* 0x0000000800040947 */ /* 0x000fea0003800000 */
[----:B------:R-:W-:Y:S01]  /*0160*/  ELECT P0, URZ, PT ;  /* 0x00000000003f782f */ /* 0x000fe20003800000 */
[----:B------:R-:W-:-:S12]  /*0170*/  BSSY B0, `(.L_x_2) ;  /* 0x000007f000007945 */ /* 0x000fd80003800000 */
[----:B------:R-:W-:Y:S05]  /*0180*/  @!P0 BRA `(.L_x_3) ;  /* 0x0000000400f48947 */ /* 0x000fea0003800000 */
[----:B------:R-:W0:Y:S01]  /*0190*/  S2UR UR8, SR_CgaCtaId ;  /* 0x00000000000879c3 */ /* 0x000e220000008800 */
[----:B------:R-:W-:Y:S01]  /*01a0*/  UMOV UR4, 0x400 ;  /* 0x0000040000047882 */ /* 0x000fe20000000000 */
[----:B------:R-:W-:Y:S01]  /*01b0*/  UMOV UR5, 0x1 ;  /* 0x0000000100057882 */ /* 0x000fe20000000000 */
[----:B------:R-:W-:Y:S02]  /*01c0*/  UMOV UR6, 0x80 ;  /* 0x0000008000067882 */ /* 0x000fe40000000000 */
[----:B------:R-:W-:-:S04]  /*01d0*/  UIADD3 UR6, -UR6, 0x100000, URZ ;  /* 0x0010000006067890 */ /* 0x000fc8000fffe13f */
[----:B------:R-:W-:Y:S02]  /*01e0*/  USHF.L.U32 UR7, UR6, 0xb, URZ ;  /* 0x0000000b06077899 */ /* 0x000fe4000800063f */
[----:B------:R-:W-:Y:S02]  /*01f0*/  USHF.L.U32 UR6, UR6, 0x1, URZ ;  /* 0x0000000106067899 */ /* 0x000fe4000800063f */
[----:B0-----:R-:W-:Y:S02]  /*0200*/  ULEA UR8, UR8, UR4, 0x18 ;  /* 0x0000000408087291 */ /* 0x001fe4000f8ec03f */
[----:B------:R-:W-:-:S04]  /*0210*/  UIADD3 UR4, -UR5, 0x100000, URZ ;  /* 0x0010000005047890 */ /* 0x000fc8000fffe13f */
[----:B------:R-:W-:Y:S02]  /*0220*/  USHF.L.U32 UR5, UR4, 0xb, URZ ;  /* 0x0000000b04057899 */ /* 0x000fe4000800063f */
[----:B------:R-:W-:Y:S01]  /*0230*/  USHF.L.U32 UR4, UR4, 0x1, URZ ;  /* 0x0000000104047899 */ /* 0x000fe2000800063f */
[----:B------:R-:W0:Y:S11]  /*0240*/  FENCE.VIEW.ASYNC.S ;  /* 0x00000000000073c6 */ /* 0x000e360000000000 */
[----:B0-----:R0:W1:Y:S01]  /*0250*/  SYNCS.EXCH.64 URZ, [UR8], UR4 ;  /* 0x00000004083f75b2 */ /* 0x0010620008000100 */
[----:B------:R0:W2:Y:S01]  /*0260*/  SYNCS.EXCH.64 URZ, [UR8+0x1c0], UR6 ;  /* 0x0001c006083f75b2 */ /* 0x0000a20008000100 */
[----:B------:R0:W3:Y:S01]  /*0270*/  SYNCS.EXCH.64 URZ, [UR8+0x8], UR4 ;  /* 0x00000804083f75b2 */ /* 0x0000e20008000100 */
[----:B------:R0:W4:Y:S01]  /*0280*/  SYNCS.EXCH.64 URZ, [UR8+0x1c8], UR6 ;  /* 0x0001c806083f75b2 */ /* 0x0001220008000100 */
[----:B------:R0:W0:Y:S01]  /*0290*/  SYNCS.EXCH.64 URZ, [UR8+0x10], UR4 ;  /* 0x00001004083f75b2 */ /* 0x0000220008000100 */
        /* <DEDUP_REMOVED lines=107> */
[----:B-1234-:R-:W-:Y:S01]  /*0950*/  NOP ;  /* 0x0000000000007918 */ /* 0x01efe20000000000 */
.L_x_3:
[----:B0-----:R-:W-:Y:S05]  /*0960*/  BSYNC B0 ;  /* 0x0000000000007941 */ /* 0x001fea0003800000 */
.L_x_2:
[----:B------:R-:W0:Y:S01]  /*0970*/  SHFL.IDX PT, R6, R0, RZ, 0x1f ;  /* 0x00001fff00067589 */ /* 0x000e2200000e0000 */
[----:B------:R-:W-:Y:S01]  /*0980*/  ELECT P0, URZ, PT ;  /* 0x00000000003f782f */ /* 0x000fe20003800000 */
[----:B------:R-:W-:Y:S01]  /*0990*/  NOP ;  /* 0x0000000000007918 */ /* 0x000fe20000000000 */
[----:B------:R-:W-:Y:S01]  /*09a0*/  ELECT P1, URZ, PT ;  /* 0x00000000003f782f */ /* 0x000fe20003820000 */
[----:B------:R1:W2:Y:S01]  /*09b0*/  SHFL.IDX PT, R3, R0, RZ, 0x1f ;  /* 0x00001fff00037589 */ /* 0x0002a200000e0000 */
[----:B------:R-:W-:Y:S01]  /*09c0*/  UMOV UR4, 0x20 ;  /* 0x0000002000047882 */ /* 0x000fe20000000000 */
[----:B------:R-:W-:Y:S01]  /*09d0*/  UMOV UR11, 0x80 ;  /* 0x00000080000b7882 */ /* 0x000fe20000000000 */
[----:B------:R-:W-:Y:S01]  /*09e0*/  NOP ;  /* 0x0000000000007918 */ /* 0x000fe20000000000 */
[----:B------:R-:W3:Y:S01]  /*09f0*/  SHFL.IDX PT, R4, R4, RZ, 0x1f ;  /* 0x00001fff04047589 */ /* 0x000ee200000e0000 */
[C---:B------:R-:W-:Y:S01]  /*0a00*/  VIADD R33, R5.reuse, 0xffffffff ;  /* 0xffffffff05217836 */ /* 0x040fe20000000000 */
[----:B------:R-:W-:Y:S01]  /*0a10*/  ULDC.64 UR20, c[0x0][0x208] ;  /* 0x0000820000147ab9 */ /* 0x000fe20000000a00 */
[----:B------:R-:W-:-:S02]  /*0a20*/  ISETP.NE.AND P2, PT, R5, RZ, PT ;  /* 0x000000ff0500720c */ /* 0x000fc40003f45270 */
[----:B-1----:R-:W-:Y:S02]  /*0a30*/  SHF.R.S32.HI R0, RZ, 0x1f, R11 ;  /* 0x0000001fff007819 */ /* 0x002fe4000001140b */
[----:B------:R-:W-:Y:S02]  /*0a40*/  ISETP.GE.U32.AND P3, PT, R33, 0x2, PT ;  /* 0x000000022100780c */ /* 0x000fe40003f66070 */
[----:B------:R-:W-:-:S04]  /*0a50*/  LEA.HI R0, R0, R11, RZ, 0x7 ;  /* 0x0000000b00007211 */ /* 0x000fc800078f38ff */
[----:B------:R-:W-:Y:S02]  /*0a60*/  LOP3.LUT R0, R0, 0xffffff80, RZ, 0xc0, !PT ;  /* 0xffffff8000007812 */ /* 0x000fe400078ec0ff */
[----:B0-----:R-:W-:-:S03]  /*0a70*/  ISETP.NE.OR P0, PT, R6, RZ, !P0 ;  /* 0x000000ff0600720c */ /* 0x001fc60004705670 */
[----:B------:R-:W-:Y:S01]  /*0a80*/  IMAD.IADD R10, R11, 0x1, -R0 ;  /* 0x000000010b0a7824 */ /* 0x000fe200078e0a00 */
[----:B--2---:R-:W-:Y:S02]  /*0a90*/  ISETP.NE.OR P1, PT, R3, RZ, !P1 ;  /* 0x000000ff0300720c */ /* 0x004fe40004f25670 */
[----:B------:R-:W-:Y:S02]  /*0aa0*/  SHF.R.S32.HI R3, RZ, 0x1f, R2 ;  /* 0x0000001fff037819 */ /* 0x000fe40000011402 */
[----:B---3--:R-:W-:Y:S02]  /*0ab0*/  R2UR UR15, R4 ;  /* 0x00000000040f72ca */ /* 0x008fe400000e0000 */
[----:B------:R-:W-:-:S03]  /*0ac0*/  LEA.HI R3, R3, R2, RZ, 0x2 ;  /* 0x0000000203037211 */ /* 0x000fc600078f10ff */
[----:B------:R-:W-:Y:S01]  /*0ad0*/  VOTEU.ALL UP0, P0 ;  /* 0x00000000003f7886 */ /* 0x000fe20000000000 */
[----:B------:R-:W-:-:S03]  /*0ae0*/  LOP3.LUT R3, R3, 0xfffffffc, RZ, 0xc0, !PT ;  /* 0xfffffffc03037812 */ /* 0x000fc600078ec0ff */
[----:B------:R-:W-:Y:S01]  /*0af0*/  VOTEU.ALL UP1, P1 ;  /* 0x00000000003f7886 */ /* 0x000fe20000820000 */
[----:B------:R-:W0:Y:S01]  /*0b00*/  @!UP0 S2UR UR7, SR_CgaCtaId ;  /* 0x00000000000789c3 */ /* 0x000e220000008800 */
[----:B------:R-:W-:Y:S01]  /*0b10*/  @!UP0 UMOV UR6, 0x400 ;  /* 0x0000040000068882 */ /* 0x000fe20000000000 */
[----:B------:R-:W-:-:S04]  /*0b20*/  @!UP0 UIADD3 UR4, -UR4, 0x100000, URZ ;  /* 0x0010000004048890 */ /* 0x000fc8000fffe13f */
[----:B------:R-:W-:Y:S02]  /*0b30*/  @!UP0 USHF.L.U32 UR5, UR4, 0xb, URZ ;  /* 0x0000000b04058899 */ /* 0x000fe4000800063f */
[----:B------:R-:W-:Y:S01]  /*0b40*/  @!UP0 USHF.L.U32 UR4, UR4, 0x1, URZ ;  /* 0x0000000104048899 */ /* 0x000fe2000800063f */
[----:B------:R-:W-:Y:S01]  /*0b50*/  IMAD.IADD R20, R2, 0x1, -R3 ;  /* 0x0000000102147824 */ /* 0x000fe200078e0a03 */
[----:B------:R-:W-:Y:S01]  /*0b60*/  @!UP1 UMOV UR9, 0x400 ;  /* 0x0000040000099882 */ /* 0x000fe20000000000 */
[----:B------:R-:W-:Y:S01]  /*0b70*/  VOTEU.ALL UP2, P1 ;  /* 0x00000000003f7886 */ /* 0x000fe20000840000 */
[----:B------:R-:W-:Y:S01]  /*0b80*/  VOTEU.ALL UP3, P1 ;  /* 0x00000000003f7886 */ /* 0x000fe20000860000 */
[----:B------:R-:W-:Y:S01]  /*0b90*/  VOTEU.ALL UP4, P1 ;  /* 0x00000000003f7886 */ /* 0x000fe20000880000 */
[----:B------:R-:W1:Y:S01]  /*0ba0*/  @!UP1 S2UR UR10, SR_CgaCtaId ;  /* 0x00000000000a99c3 */ /* 0x000e620000008800 */
[----:B------:R-:W-:Y:S01]  /*0bb0*/  VOTEU.ALL UP5, P1 ;  /* 0x00000000003f7886 */ /* 0x000fe200008a0000 */
[----:B0-----:R-:W-:-:S02]  /*0bc0*/  @!UP0 ULEA UR8, UR7, UR6, 0x18 ;  /* 0x0000000607088291 */ /* 0x001fc4000f8ec03f */
[----:B------:R-:W-:-:S04]  /*0bd0*/  @!UP1 UIADD3 UR6, -UR11, 0x100000, URZ ;  /* 0x001000000b069890 */ /* 0x000fc8000fffe13f */
[----:B------:R-:W-:Y:S02]  /*0be0*/  @!UP1 USHF.L.U32 UR7, UR6, 0xb, URZ ;  /* 0x0000000b06079899 */ /* 0x000fe4000800063f */
[----:B------:R-:W-:Y:S01]  /*0bf0*/  @!UP1 USHF.L.U32 UR6, UR6, 0x1, URZ ;  /* 0x0000000106069899 */ /* 0x000fe2000800063f */
[----:B------:R-:W-:Y:S01]  /*0c00*/  VOTEU.ALL UP0, P0 ;  /* 0x00000000003f7886 */ /* 0x000fe20000000000 */
[----:B-1----:R-:W-:Y:S01]  /*0c10*/  @!UP1 ULEA UR9, UR10, UR9, 0x18 ;  /* 0x000000090a099291 */ /* 0x002fe2000f8ec03f */
[----:B------:R-:W-:Y:S02]  /*0c20*/  VOTEU.ALL UP1, P0 ;  /* 0x00000000003f7886 */ /* 0x000fe40000020000 */
[----:B------:R-:W-:Y:S01]  /*0c30*/  ULDC.64 UR10, c[0x0][0x598] ;  /* 0x00016600000a7ab9 */ /* 0x000fe20000000a00 */
[----:B------:R-:W-:Y:S01]  /*0c40*/  ISETP.NE.AND P0, PT, R20, 0x3, PT ;  /* 0x000000031400780c */ /* 0x000fe20003f05270 */
[----:B------:R-:W0:Y:S02]  /*0c50*/  FENCE.VIEW.ASYNC.S ;  /* 0x00000000000073c6 */ /* 0x000e240000000000 */
[----:B0-----:R0:W1:Y:S01]  /*0c60*/  @!UP0 SYNCS.EXCH.64 URZ, [UR8+0x3b0], UR4 ;  /* 0x0003b004083f85b2 */ /* 0x0010620008000100 */
[----:B------:R-:W-:-:S02]  /*0c70*/  ISETP.NE.U32.AND P1, PT, RZ, UR10, PT ;  /* 0x0000000aff007c0c */ /* 0x000fc4000bf25070 */
[----:B------:R-:W-:Y:S02]  /*0c80*/  ISETP.EQ.OR P0, PT, R20, RZ, !P0 ;  /* 0x000000ff1400720c */ /* 0x000fe40004702670 */
[----:B------:R-:W-:Y:S02]  /*0c90*/  ISETP.NE.AND.EX P1, PT, RZ, UR11, PT, P1 ;  /* 0x0000000bff007c0c */ /* 0x000fe4000bf25310 */
[----:B------:R-:W-:-:S04]  /*0ca0*/  ISETP.EQ.AND P0, PT, R5, RZ, P0 ;  /* 0x000000ff0500720c */ /* 0x000fc80000702270 */
[----:B------:R-:W-:-:S04]  /*0cb0*/  SEL R7, RZ, 0x1, !P0 ;  /* 0x00000001ff077807 */ /* 0x000fc80004000000 */
[----:B------:R-:W-:Y:S01]  /*0cc0*/  SEL R7, R7, 0x2, P3 ;  /* 0x0000000207077807 */ /* 0x000fe20001800000 */
[----:B------:R0:W1:Y:S01]  /*0cd0*/  @!UP1 SYNCS.EXCH.64 URZ, [UR8+0x3b8], UR4 ;  /* 0x0003b804083f95b2 */ /* 0x0000620008000100 */
[----:B------:R-:W-:Y:S01]  /*0ce0*/  NOP ;  /* 0x0000000000007918 */ /* 0x000fe20000000000 */
[----:B------:R0:W1:Y:S01]  /*0cf0*/  @!UP2 SYNCS.EXCH.64 URZ, [UR9+0x390], UR6 ;  /* 0x00039006093fa5b2 */ /* 0x0000620008000100 */
[----:B------:R0:W1:Y:S01]  /*0d00*/  @!UP3 SYNCS.EXCH.64 URZ, [UR9+0x398], UR6 ;  /* 0x00039806093fb5b2 */ /* 0x0000620008000100 */
[----:B------:R0:W1:Y:S01]  /*0d10*/  @!UP4 SYNCS.EXCH.64 URZ, [UR9+0x3a0], UR6 ;  /* 0x0003a006093fc5b2 */ /* 0x0000620008000100 */
[----:B------:R0:W1:Y:S01]  /*0d20*/  @!UP5 SYNCS.EXCH.64 URZ, [UR9+0x3a8], UR6 ;  /* 0x0003a806093fd5b2 */ /* 0x0000620008000100 */
[----:B------:R-:W-:Y:S01]  /*0d30*/  NOP ;  /* 0x0000000000007918 */ /* 0x000fe20000000000 */
[----:B-1----:R-:W-:Y:S06]  /*0d40*/  BAR.SYNC.DEFER_BLOCKING 0x0 ;  /* 0x0000000000007b1d */ /* 0x002fec0000010000 */
[----:B0-----:R-:W-:Y:S05]  /*0d50*/  @!P1 BRA `(.L_x_4) ;  /* 0x00000000001c9947 */ /* 0x001fea0003800000 */
[----:B------:R-:W0:Y:S02]  /*0d60*/  LDC.64 R2, c[0x0][0x598] ;  /* 0x00016600ff027b82 */ /* 0x000e240000000a00 */
[----:B0-----:R-:W2:Y:S02]  /*0d70*/  LDG.E.64 R2, desc[UR20][R2.64] ;  /* 0x0000001402027981 */ /* 0x001ea4000c1e1b00 */
[----:B--2---:R-:W-:-:S04]  /*0d80*/  ISETP.NE.U32.AND P0, PT, R2, RZ, PT ;  /* 0x000000ff0200720c */ /* 0x004fc80003f05070 */
[----:B------:R-:W-:-:S13]  /*0d90*/  ISETP.NE.AND.EX P0, PT, R3, RZ, PT, P0 ;  /* 0x000000ff0300720c */ /* 0x000fda0003f05300 */
[----:B------:R-:W-:Y:S05]  /*0da0*/  @!P0 BRA `(.L_x_4) ;  /* 0x0000000000088947 */ /* 0x000fea0003800000 */
[----:B------:R2:W5:Y:S01]  /*0db0*/  LD.E R12, desc[UR20][R2.64] ;  /* 0x00000014020c7980 */ /* 0x000562000c101900 */
[----:B------:R-:W-:Y:S05]  /*0dc0*/  BRA `(.L_x_5) ;  /* 0x0000000000207947 */ /* 0x000fea0003800000 */
.L_x_4:
[----:B------:R-:W-:Y:S02]  /*0dd0*/  ULDC.64 UR4, c[0x0][0x588] ;  /* 0x0001620000047ab9 */ /* 0x000fe40000000a00 */
[----:B------:R-:W-:-:S04]  /*0de0*/  ISETP.NE.U32.AND P0, PT, RZ, UR4, PT ;  /* 0x00000004ff007c0c */ /* 0x000fc8000bf05070 */
[----:B------:R-:W-:-:S13]  /*0df0*/  ISETP.NE.AND.EX P0, PT, RZ, UR5, PT, P0 ;  /* 0x00000005ff007c0c */ /* 0x000fda000bf05300 */
[----:B------:R-:W-:Y:S05]  /*0e00*/  @!P0 BRA `(.L_x_6) ;  /* 0x00000000000c8947 */ /* 0x000fea0003800000 */
[----:B------:R-:W0:Y:S02]  /*0e10*/  LDC.64 R12, c[0x0][0x588] ;  /* 0x00016200ff0c7b82 */ /* 0x000e240000000a00 */
[----:B0-----:R0:W5:Y:S01]  /*0e20*/  LDG.E R12, desc[UR20][R12.64] ;  /* 0x000000140c0c7981 */ /* 0x001162000c1e1900 */
[----:B------:R-:W-:Y:S05]  /*0e30*/  BRA `(.L_x_5) ;  /* 0x0000000000047947 */ /* 0x000fea0003800000 */
.L_x_6:
[----:B------:R-:W1:Y:S02]  /*0e40*/  LDC R12, c[0x0][0x580] ;  /* 0x00016000ff0c7b82 */ /* 0x000e640000000800 */
.L_x_5:
[----:B------:R-:W-:Y:S02]  /*0e50*/  ULDC.64 UR4, c[0x0][0x5a0] ;  /* 0x0001680000047ab9 */ /* 0x000fe40000000a00 */
[----:B------:R-:W-:-:S04]  /*0e60*/  ISETP.NE.U32.AND P0, PT, RZ, UR4, PT ;  /* 0x00000004ff007c0c */ /* 0x000fc8000bf05070 */
[----:B------:R-:W-:-:S13]  /*0e70*/  ISETP.NE.AND.EX P0, PT, RZ, UR5, PT, P0 ;  /* 0x00000005ff007c0c */ /* 0x000fda000bf05300 */
[----:B------:R-:W-:Y:S05]  /*0e80*/  @!P0 BRA `(.L_x_7) ;  /* 0x00000000001c8947 */ /* 0x000fea0003800000 */
[----:B--2---:R-:W2:Y:S02]  /*0e90*/  LDC.64 R2, c[0x0][0x5a0] ;  /* 0x00016800ff027b82 */ /* 0x004ea40000000a00 */
[----:B--2---:R-:W2:Y:S02]  /*0ea0*/  LDG.E.64 R2, desc[UR20][R2.64] ;  /* 0x0000001402027981 */ /* 0x004ea4000c1e1b00 */
[----:B--2---:R-:W-:-:S04]  /*0eb0*/  ISETP.NE.U32.AND P0, PT, R2, RZ, PT ;  /* 0x000000ff0200720c */ /* 0x004fc80003f05070 */
[----:B------:R-:W-:-:S13]  /*0ec0*/  ISETP.NE.AND.EX P0, PT, R3, RZ, PT, P0 ;  /* 0x000000ff0300720c */ /* 0x000fda0003f05300 */
[----:B------:R-:W-:Y:S05]  /*0ed0*/  @!P0 BRA `(.L_x_7) ;  /* 0x0000000000088947 */ /* 0x000fea0003800000 */
[----:B0-----:R4:W5:Y:S01]  /*0ee0*/  LD.E R13, desc[UR20][R2.64] ;  /* 0x00000014020d7980 */ /* 0x001962000c101900 */
[----:B------:R-:W-:Y:S05]  /*0ef0*/  BRA `(.L_x_8) ;  /* 0x0000000000207947 */ /* 0x000fea0003800000 */
.L_x_7:
[----:B------:R-:W-:Y:S02]  /*0f00*/  ULDC.64 UR4, c[0x0][0x590] ;  /* 0x0001640000047ab9 */ /* 0x000fe40000000a00 */
[----:B------:R-:W-:-:S04]  /*0f10*/  ISETP.NE.U32.AND P0, PT, RZ, UR4, PT ;  /* 0x00000004ff007c0c */ /* 0x000fc8000bf05070 */
[----:B------:R-:W-:-:S13]  /*0f20*/  ISETP.NE.AND.EX P0, PT, RZ, UR5, PT, P0 ;  /* 0x00000005ff007c0c */ /* 0x000fda000bf05300 */
[----:B------:R-:W-:Y:S05]  /*0f30*/  @!P0 BRA `(.L_x_9) ;  /* 0x00000000000c8947 */ /* 0x000fea0003800000 */
[----:B--2---:R-:W0:Y:S02]  /*0f40*/  LDC.64 R2, c[0x0][0x590] ;  /* 0x00016400ff027b82 */ /* 0x004e240000000a00 */
[----:B0-----:R3:W5:Y:S01]  /*0f50*/  LDG.E R13, desc[UR20][R2.64] ;  /* 0x00000014020d7981 */ /* 0x001762000c1e1900 */
[----:B------:R-:W-:Y:S05]  /*0f60*/  BRA `(.L_x_8) ;  /* 0x0000000000047947 */ /* 0x000fea0003800000 */
.L_x_9:
[----:B0-----:R-:W0:Y:S02]  /*0f70*/  LDC R13, c[0x0][0x584] ;  /* 0x00016100ff0d7b82 */ /* 0x001e240000000800 */
.L_x_8:
[----:B------:R-:W1:Y:S01]  /*0f80*/  LDC R0, c[0x0][0x65c] ;  /* 0x00019700ff007b82 */ /* 0x000e620000000800 */
[----:B------:R-:W2:Y:S01]  /*0f90*/  S2R R21, SR_CTAID.Y ;  /* 0x0000000000157919 */ /* 0x000ea20000002600 */
[----:B------:R-:W-:Y:S01]  /*0fa0*/  ULDC UR8, c[0x0][0x28c] ;  /* 0x0000a30000087ab9 */ /* 0x000fe20000000800 */
[----:B------:R-:W-:Y:S01]  /*0fb0*/  ISETP.NE.AND P0, PT, R5, 0x2, PT ;  /* 0x000000020500780c */ /* 0x000fe20003f05270 */
[----:B------:R-:W-:Y:S01]  /*0fc0*/  UIADD3 UR8, UR8, 0x1f, URZ ;  /* 0x0000001f08087890 */ /* 0x000fe2000fffe03f */
[----:B------:R-:W0:Y:S01]  /*0fd0*/  S2R R14, SR_CTAID.X ;  /* 0x00000000000e7919 */ /* 0x000e220000002500 */
[----:B------:R-:W-:Y:S01]  /*0fe0*/  UMOV UR5, URZ ;  /* 0x0000003f00057c82 */ /* 0x000fe20008000000 */
[----:B------:R-:W-:Y:S01]  /*0ff0*/  UMOV UR4, URZ ;  /* 0x0000003f00047c82 */ /* 0x000fe20008000000 */
[----:B------:R-:W-:-:S04]  /*1000*/  USHF.R.S32.HI UR9, URZ, 0x1f, UR8 ;  /* 0x0000001f3f097899 */ /* 0x000fc80008011408 */
[----:B------:R-:W-:-:S04]  /*1010*/  ULEA.HI UR9, UR9, UR8, URZ, 0x5 ;  /* 0x0000000809097291 */ /* 0x000fc8000f8f283f */
[----:B------:R-:W-:Y:S01]  /*1020*/  USHF.R.S32.HI UR13, URZ, 0x5, UR9 ;  /* 0x000000053f0d7899 */ /* 0x000fe20008011409 */
[----:B-1----:R-:W-:-:S13]  /*1030*/  ISETP.NE.AND P4, PT, R0, 0x1, PT ;  /* 0x000000010000780c */ /* 0x002fda0003f85270 */
[----:B------:R-:W0:Y:S01]  /*1040*/  @P4 LDC R15, c[0x0][0x10] ;  /* 0x00000400ff0f4b82 */ /* 0x000e220000000800 */
[----:B--234-:R-:W-:Y:S02]  /*1050*/  @P4 IMAD.MOV.U32 R2, RZ, RZ, R21 ;  /* 0x000000ffff024224 */ /* 0x01cfe400078e0015 */
[----:B------:R-:W-:Y:S02]  /*1060*/  @P4 IMAD.MOV.U32 R3, RZ, RZ, RZ ;  /* 0x000000ffff034224 */ /* 0x000fe400078e00ff */
[----:B------:R-:W-:-:S03]  /*1070*/  @P4 IMAD.MOV.U32 R5, RZ, RZ, RZ ;  /* 0x000000ffff054224 */ /* 0x000fc600078e00ff */
[----:B------:R-:W1:Y:S01]  /*1080*/  @!P4 LDC R9, c[0x0][0xc] ;  /* 0x00000300ff09cb82 */ /* 0x000e620000000800 */
[----:B------:R-:W-:Y:S01]  /*1090*/  ULDC UR6, c[0x0][0xc] ;  /* 0x0000030000067ab9 */ /* 0x000fe20000000800 */
[----:B------:R-:W-:Y:S02]  /*10a0*/  ULDC UR7, c[0x0][0x10] ;  /* 0x0000040000077ab9 */ /* 0x000fe40000000800 */
[----:B------:R-:W-:-:S04]  /*10b0*/  UIMAD.WIDE.U32 UR6, UR6, UR7, URZ ;  /* 0x00000007060672a5 */ /* 0x000fc8000f8e003f */
[----:B------:R-:W2:Y:S01]  /*10c0*/  LDC R8, c[0x0][0x14] ;  /* 0x00000500ff087b82 */ /* 0x000ea20000000800 */
[----:B0-----:R-:W-:-:S04]  /*10d0*/  @P4 IMAD.WIDE.U32 R2, R14, R15, R2 ;  /* 0x0000000f0e024225 */ /* 0x001fc800078e0002 */
[----:B------:R-:W-:Y:S02]  /*10e0*/  IMAD.MOV.U32 R15, RZ, RZ, RZ ;  /* 0x000000ffff0f7224 */ /* 0x000fe400078e00ff */
[----:B------:R-:W-:Y:S02]  /*10f0*/  @P4 IMAD.IADD R3, R3, 0x1, R5 ;  /* 0x0000000103034824 */ /* 0x000fe400078e0205 */
[----:B-1----:R-:W-:-:S04]  /*1100*/  @!P4 IMAD.WIDE.U32 R4, R9, R21, R14 ;  /* 0x000000150904c225 */ /* 0x002fc800078e000e */
[----:B------:R-:W-:Y:S02]  /*1110*/  @!P4 IMAD.MOV.U32 R2, RZ, RZ, R4 ;  /* 0x000000ffff02c224 */ /* 0x000fe400078e0004 */
[----:B------:R-:W-:Y:S02]  /*1120*/  @!P4 IMAD.MOV.U32 R3, RZ, RZ, R5 ;  /* 0x000000ffff03c224 */ /* 0x000fe400078e0005 */
[C---:B--2---:R-:W-:Y:S02]  /*1130*/  IMAD R17, R8.reuse, UR7, RZ ;  /* 0x0000000708117c24 */ /* 0x044fe4000f8e02ff */
[----:B------:R-:W-:Y:S01]  /*1140*/  IMAD.WIDE.U32 R8, R8, UR6, RZ ;  /* 0x0000000608087c25 */ /* 0x000fe2000f8e00ff */
[----:B------:R-:W-:-:S03]  /*1150*/  ULDC.64 UR6, c[0x0][0x650] ;  /* 0x0001940000067ab9 */ /* 0x000fc60000000a00 */
[----:B------:R-:W-:Y:S01]  /*1160*/  IMAD.IADD R0, R9, 0x1, R17 ;  /* 0x0000000109007824 */ /* 0x000fe200078e0211 */
[----:B------:R-:W-:Y:S06]  /*1170*/  @P0 BRA `(.L_x_10) ;  /* 0x0000000000200947 */ /* 0x000fec0003800000 */
[----:B------:R-:W-:Y:S01]  /*1180*/  USHF.R.U32.HI UR4, URZ, 0x3, UR13 ;  /* 0x000000033f047899 */ /* 0x000fe2000801160d */
[----:B------:R-:W-:Y:S01]  /*1190*/  IADD3 R2, P0, R2, R8, RZ ;  /* 0x0000000802027210 */ /* 0x000fe20007f1e0ff */
[----:B------:R-:W-:Y:S02]  /*11a0*/  UISETP.GE.U32.AND UP0, UPT, UR13, 0x38, UPT ;  /* 0x000000380d00788c */ /* 0x000fe4000bf06070 */
[----:B------:R-:W-:Y:S02]  /*11b0*/  UIMAD.WIDE.U32 UR4, UR4, 0x24924925, URZ ;  /* 0x24924925040478a5 */ /* 0x000fe4000f8e003f */
[----:B------:R-:W-:-:S05]  /*11c0*/  IMAD.X R3, R0, 0x1, R3, P0 ;  /* 0x0000000100037824 */ /* 0x000fca00000e0603 */
[----:B------:R-:W-:Y:S02]  /*11d0*/  UMOV UR4, URZ ;  /* 0x0000003f00047c82 */ /* 0x000fe40008000000 */
[----:B------:R-:W-:Y:S02]  /*11e0*/  @UP0 ULOP3.LUT UR4, UR5, 0x1, URZ, 0xc0, !UPT ;  /* 0x0000000105040892 */ /* 0x000fe4000f8ec03f */
[----:B------:R-:W-:-:S12]  /*11f0*/  UIMAD UR5, UR5, -0x38, UR13 ;  /* 0xffffffc8050578a4 */ /* 0x000fd8000f8e020d */
.L_x_10:
[----:B------:R-:W-:Y:S01]  /*1200*/  ISETP.GE.U32.AND P0, PT, R2, UR6, PT ;  /* 0x0000000602007c0c */ /* 0x000fe2000bf06070 */
[----:B------:R-:W-:Y:S01]  /*1210*/  IMAD.MOV.U32 R6, RZ, RZ, -0x1 ;  /* 0xffffffffff067424 */ /* 0x000fe200078e00ff */
[----:B------:R-:W-:Y:S01]  /*1220*/  PRMT R16, RZ, 0x7610, R16 ;  /* 0x00007610ff107816 */ /* 0x000fe20000000010 */
[----:B------:R-:W-:Y:S01]  /*1230*/  IMAD.MOV.U32 R4, RZ, RZ, -0x1 ;  /* 0xffffffffff047424 */ /* 0x000fe200078e00ff */
[----:B------:R-:W-:Y:S01]  /*1240*/  ISETP.GE.U32.AND.EX P0, PT, R3, UR7, PT, P0 ;  /* 0x0000000703007c0c */ /* 0x000fe2000bf06100 */
[----:B------:R-:W-:-:S12]  /*1250*/  IMAD.MOV.U32 R5, RZ, RZ, -0x1 ;  /* 0xffffffffff057424 */ /* 0x000fd800078e00ff */
[----:B------:R-:W-:Y:S05]  /*1260*/  @P0 BRA `(.L_x_11) ;  /* 0x00000004005c0947 */ /* 0x000fea0003800000 */
[----:B------:R-:W0:Y:S01]  /*1270*/  LDC.64 R24, c[0x0][0x628] ;  /* 0x00018a00ff187b82 */ /* 0x000e220000000a00 */
[----:B------:R-:W-:Y:S02]  /*1280*/  IMAD.MOV.U32 R4, RZ, RZ, R2 ;  /* 0x000000ffff047224 */ /* 0x000fe400078e0002 */
[----:B------:R-:W-:-:S05]  /*1290*/  IMAD.MOV.U32 R5, RZ, RZ, R3 ;  /* 0x000000ffff057224 */ /* 0x000fca00078e0003 */
[----:B------:R-:W1:Y:S08]  /*12a0*/  LDC R6, c[0x0][0x630] ;  /* 0x00018c00ff067b82 */ /* 0x000e700000000800 */
[----:B------:R-:W2:Y:S01]  /*12b0*/  LDC.64 R26, c[0x0][0x620] ;  /* 0x00018800ff1a7b82 */ /* 0x000ea20000000a00 */
[----:B0-----:R-:W-:-:S04]  /*12c0*/  ISETP.NE.U32.AND P0, PT, R24, RZ, PT ;  /* 0x000000ff1800720c */ /* 0x001fc80003f05070 */
[----:B------:R-:W-:-:S13]  /*12d0*/  ISETP.NE.AND.EX P0, PT, R25, RZ, PT, P0 ;  /* 0x000000ff1900720c */ /* 0x000fda0003f05300 */
[----:B-12---:R-:W-:Y:S05]  /*12e0*/  @!P0 BRA `(.L_x_12) ;  /* 0x0000000000288947 */ /* 0x006fea0003800000 */
[----:B------:R-:W0:Y:S02]  /*12f0*/  LDC R19, c[0x0][0x634] ;  /* 0x00018d00ff137b82 */ /* 0x000e240000000800 */
[----:B0-----:R-:W-:-:S05]  /*1300*/  IADD3 R19, P0, R2, R19, RZ ;  /* 0x0000001302137210 */ /* 0x001fca0007f1e0ff */
[----:B------:R-:W-:-:S04]  /*1310*/  IMAD.X R23, RZ, RZ, R3, P0 ;  /* 0x000000ffff177224 */ /* 0x000fc800000e0603 */
[----:B------:R-:W-:-:S04]  /*1320*/  IMAD.WIDE.U32 R4, R23, R24, RZ ;  /* 0x0000001817047225 */ /* 0x000fc800078e00ff */
[----:B------:R-:W-:-:S04]  /*1330*/  IMAD.WIDE.U32 R16, P0, R19, R25, R4 ;  /* 0x0000001913107225 */ /* 0x000fc80007800004 */
[----:B------:R-:W-:-:S04]  /*1340*/  IMAD.WIDE.U32 R4, R19, R24, RZ ;  /* 0x0000001813047225 */ /* 0x000fc800078e00ff */
[----:B------:R-:W-:Y:S01]  /*1350*/  IMAD.X R19, RZ, RZ, RZ, P0 ;  /* 0x000000ffff137224 */ /* 0x000fe200000e06ff */
[----:B------:R-:W-:Y:S01]  /*1360*/  IADD3 RZ, P0, R5, R16, RZ ;  /* 0x0000001005ff7210 */ /* 0x000fe20007f1e0ff */
[----:B------:R-:W-:-:S04]  /*1370*/  IMAD.MOV.U32 R18, RZ, RZ, R17 ;  /* 0x000000ffff127224 */ /* 0x000fc800078e0011 */
[----:B------:R-:W-:-:S08]  /*1380*/  IMAD.WIDE.U32.X R4, R23, R25, R18, P0 ;  /* 0x0000001917047225 */ /* 0x000fd000000e0412 */
.L_x_12:
[--C-:B------:R-:W-:Y:S01]  /*1390*/  SHF.R.U64 R32, R4, R6, R5.reuse ;  /* 0x0000000604207219 */ /* 0x100fe20000001205 */
[----:B------:R-:W0:Y:S01]  /*13a0*/  LDC.64 R28, c[0x0][0x640] ;  /* 0x00019000ff1c7b82 */ /* 0x000e220000000a00 */
[----:B------:R-:W-:Y:S01]  /*13b0*/  I2FP.F32.U32 R4, R14 ;  /* 0x0000000e00047245 */ /* 0x000fe20000201000 */
[----:B------:R-:W-:Y:S01]  /*13c0*/  ULDC UR6, c[0x0][0x150] ;  /* 0x0000540000067ab9 */ /* 0x000fe20000000800 */
[----:B------:R-:W-:Y:S02]  /*13d0*/  SHF.R.U32.HI R5, RZ, R6, R5 ;  /* 0x00000006ff057219 */ /* 0x000fe40000011605 */
[----:B------:R-:W-:Y:S01]  /*13e0*/  IADD3 R17, P0, RZ, -R32, RZ ;  /* 0x80000020ff117210 */ /* 0x000fe20007f1e0ff */
[----:B------:R-:W-:Y:S01]  /*13f0*/  FMUL R6, R4, UR6 ;  /* 0x0000000604067c20 */ /* 0x000fe20008400000 */
[----:B------:R-:W-:Y:S01]  /*1400*/  ULDC UR6, c[0x0][0x154] ;  /* 0x0000550000067ab9 */ /* 0x000fe20000000800 */
[----:B------:R-:W1:Y:S02]  /*1410*/  LDC R18, c[0x0][0x618] ;  /* 0x00018600ff127b82 */ /* 0x000e640000000800 */
[----:B------:R-:W-:-:S02]  /*1420*/  IMAD.X R19, RZ, RZ, ~R5, P0 ;  /* 0x000000ffff137224 */ /* 0x000fc400000e0e05 */
[----:B------:R-:W2:Y:S01]  /*1430*/  F2I.U32.TRUNC.NTZ R6, R6 ;  /* 0x0000000600067305 */ /* 0x000ea2000020f000 */
[----:B------:R-:W-:-:S03]  /*1440*/  IMAD.WIDE.U32 R4, R17, R26, R2 ;  /* 0x0000001a11047225 */ /* 0x000fc600078e0002 */
[----:B------:R-:W3:Y:S01]  /*1450*/  LDC R15, c[0x0][0x144] ;  /* 0x00005100ff0f7b82 */ /* 0x000ee20000000800 */
[----:B------:R-:W-:-:S04]  /*1460*/  IMAD R16, R19, R26, RZ ;  /* 0x0000001a13107224 */ /* 0x000fc800078e02ff */
[----:B------:R-:W-:-:S03]  /*1470*/  IMAD R17, R17, R27, R16 ;  /* 0x0000001b11117224 */ /* 0x000fc600078e0210 */
[----:B------:R-:W4:Y:S01]  /*1480*/  LDC R22, c[0x0][0x608] ;  /* 0x00018200ff167b82 */ /* 0x000f220000000800 */
[----:B------:R-:W-:Y:S01]  /*1490*/  IMAD.IADD R17, R5, 0x1, R17 ;  /* 0x0000000105117824 */ /* 0x000fe200078e0211 */
[----:B0-----:R-:W-:Y:S01]  /*14a0*/  ISETP.NE.U32.AND P0, PT, R28, RZ, PT ;  /* 0x000000ff1c00720c */ /* 0x001fe20003f05070 */
[----:B--2---:R-:W-:-:S03]  /*14b0*/  IMAD.MOV R5, RZ, RZ, -R6 ;  /* 0x000000ffff057224 */ /* 0x004fc600078e0a06 */
[----:B------:R-:W-:Y:S02]  /*14c0*/  ISETP.NE.AND.EX P0, PT, R29, RZ, PT, P0 ;  /* 0x000000ff1d00720c */ /* 0x000fe40003f05300 */
[----:B------:R-:W0:Y:S01]  /*14d0*/  LDC R19, c[0x0][0x658] ;  /* 0x00019600ff137b82 */ /* 0x000e220000000800 */
[-CC-:B-1----:R-:W-:Y:S02]  /*14e0*/  SHF.R.U64 R26, R4, R18.reuse, R17.reuse ;  /* 0x00000012041a7219 */ /* 0x182fe40000001211 */
[----:B------:R-:W-:Y:S02]  /*14f0*/  I2FP.F32.U32 R4, R21 ;  /* 0x0000001500047245 */ /* 0x000fe40000201000 */
[----:B------:R-:W-:Y:S01]  /*1500*/  SHF.R.U32.HI R17, RZ, R18, R17 ;  /* 0x00000012ff117219 */ /* 0x000fe20000011611 */
[----:B------:R-:W-:Y:S02]  /*1510*/  IMAD.MOV.U32 R18, RZ, RZ, 0x1 ;  /* 0x00000001ff127424 */ /* 0x000fe400078e00ff */
[----:B------:R-:W1:Y:S01]  /*1520*/  LDC R24, c[0x0][0x148] ;  /* 0x00005200ff187b82 */ /* 0x000e620000000800 */
[----:B---3--:R-:W-:-:S02]  /*1530*/  IMAD R6, R15, R5, R14 ;  /* 0x000000050f067224 */ /* 0x008fc400078e020e */
[----:B------:R-:W-:Y:S01]  /*1540*/  FMUL R5, R4, UR6 ;  /* 0x0000000604057c20 */ /* 0x000fe20008400000 */
[----:B------:R-:W-:-:S04]  /*1550*/  IMAD.MOV.U32 R4, RZ, RZ, -0x1 ;  /* 0xffffffffff047424 */ /* 0x000fc800078e00ff */
[----:B------:R-:W2:Y:S01]  /*1560*/  LDC R25, c[0x0][0x600] ;  /* 0x00018000ff197b82 */ /* 0x000ea20000000800 */
[-CC-:B----4-:R-:W-:Y:S02]  /*1570*/  SHF.R.U64 R34, R26, R22.reuse, R17.reuse ;  /* 0x000000161a227219 */ /* 0x190fe40000001211 */
[----:B------:R-:W-:Y:S02]  /*1580*/  SHF.R.U32.HI R14, RZ, R22, R17 ;  /* 0x00000016ff0e7219 */ /* 0x000fe40000011611 */
[----:B------:R3:W4:Y:S03]  /*1590*/  F2I.U32.TRUNC.NTZ R22, R5 ;  /* 0x0000000500167305 */ /* 0x000726000020f000 */
[----:B------:R-:W1:Y:S01]  /*15a0*/  LDC R27, c[0x0][0x648] ;  /* 0x00019200ff1b7b82 */ /* 0x000e620000000800 */
[-C--:B0-----:R-:W-:Y:S02]  /*15b0*/  SHF.R.U64 R36, R34, R19.reuse, R14 ;  /* 0x0000001322247219 */ /* 0x081fe4000000120e */
[----:B------:R-:W-:-:S02]  /*15c0*/  SHF.L.U32 R4, R4, R19, RZ ;  /* 0x0000001304047219 */ /* 0x000fc400000006ff */
[-C--:B------:R-:W-:Y:S02]  /*15d0*/  SHF.R.U32.HI R14, RZ, R19.reuse, R14 ;  /* 0x00000013ff0e7219 */ /* 0x080fe4000001160e */
[----:B------:R-:W-:Y:S01]  /*15e0*/  SHF.L.U32 R18, R18, R19, RZ ;  /* 0x0000001312127219 */ /* 0x000fe200000006ff */
[----:B------:R-:W0:Y:S01]  /*15f0*/  LDC R31, c[0x0][0x638] ;  /* 0x00018e00ff1f7b82 */ /* 0x000e220000000800 */
[----:B------:R-:W-:Y:S01]  /*1600*/  LOP3.LUT R19, RZ, R4, RZ, 0x33, !PT ;  /* 0x00000004ff137212 */ /* 0x000fe200078e33ff */
[----:B------:R-:W-:Y:S02]  /*1610*/  IMAD.MOV.U32 R4, RZ, RZ, R36 ;  /* 0x000000ffff047224 */ /* 0x000fe400078e0024 */
[----:B---3--:R-:W-:-:S04]  /*1620*/  IMAD.MOV.U32 R5, RZ, RZ, R14 ;  /* 0x000000ffff057224 */ /* 0x008fc800078e000e */
[----:B------:R-:W3:Y:S01]  /*1630*/  LDC R30, c[0x0][0x610] ;  /* 0x00018400ff1e7b82 */ /* 0x000ee20000000800 */
[----:B----4-:R-:W-:Y:S05]  /*1640*/  @!P0 BRA `(.L_x_13) ;  /* 0x0000000000288947 */ /* 0x010fea0003800000 */
[----:B------:R-:W4:Y:S02]  /*1650*/  LDC R17, c[0x0][0x64c] ;  /* 0x00019300ff117b82 */ /* 0x000f240000000800 */
[----:B----4-:R-:W-:-:S05]  /*1660*/  IADD3 R17, P0, R36, R17, RZ ;  /* 0x0000001124117210 */ /* 0x010fca0007f1e0ff */
        /* <DEDUP_REMOVED lines=8> */
.L_x_13:
[----:B-1----:R-:W-:Y:S01]  /*16f0*/  SHF.R.U64 R4, R4, R27, R5 ;  /* 0x0000001b04047219 */ /* 0x002fe20000001205 */
[----:B--2---:R-:W-:Y:S01]  /*1700*/  VIADD R5, R25, 0xffffffff ;  /* 0xffffffff19057836 */ /* 0x004fe20000000000 */
[----:B------:R-:W-:Y:S01]  /*1710*/  LOP3.LUT R19, R34, R19, RZ, 0xc0, !PT ;  /* 0x0000001322137212 */ /* 0x000fe200078ec0ff */
[----:B------:R-:W-:Y:S02]  /*1720*/  IMAD.MOV R22, RZ, RZ, -R22 ;  /* 0x000000ffff167224 */ /* 0x000fe400078e0a16 */
[----:B------:R-:W-:Y:S01]  /*1730*/  IMAD.MOV R14, RZ, RZ, -R4 ;  /* 0x000000ffff0e7224 */ /* 0x000fe200078e0a04 */
[----:B------:R-:W-:Y:S01]  /*1740*/  LOP3.LUT R5, R26, R5, RZ, 0xc0, !PT ;  /* 0x000000051a057212 */ /* 0x000fe200078ec0ff */
[----:B------:R-:W-:Y:S02]  /*1750*/  IMAD R19, R18, R4, R19 ;  /* 0x0000000412137224 */ /* 0x000fe400078e0213 */
[----:B------:R-:W-:Y:S02]  /*1760*/  @P4 IMAD R6, R24, R22, R21 ;  /* 0x0000001618064224 */ /* 0x000fe400078e0215 */
[----:B0-----:R-:W-:-:S02]  /*1770*/  IMAD R4, R14, R31, R36 ;  /* 0x0000001f0e047224 */ /* 0x001fc400078e0224 */
[----:B---3--:R-:W-:Y:S02]  /*1780*/  IMAD R6, R19, R30, R6 ;  /* 0x0000001e13067224 */ /* 0x008fe400078e0206 */
[----:B------:R-:W-:Y:S02]  /*1790*/  IMAD R5, R4, R25, R5 ;  /* 0x0000001904057224 */ /* 0x000fe400078e0205 */
[----:B------:R-:W-:-:S03]  /*17a0*/  IMAD.MOV.U32 R16, RZ, RZ, 0x1 ;  /* 0x00000001ff107424 */ /* 0x000fc600078e00ff */
[----:B------:R-:W-:Y:S02]  /*17b0*/  SEL R4, R5, R6, !P4 ;  /* 0x0000000605047207 */ /* 0x000fe40006000000 */
[----:B------:R-:W-:Y:S01]  /*17c0*/  SEL R6, R6, R5, !P4 ;  /* 0x0000000506067207 */ /* 0x000fe20006000000 */
[----:B------:R-:W-:-:S07]  /*17d0*/  IMAD.MOV.U32 R5, RZ, RZ, R32 ;  /* 0x000000ffff057224 */ /* 0x000fce00078e0020 */
.L_x_11:
[----:B------:R-:W-:Y:S05]  /*17e0*/  @!P2 BRA `(.L_x_14) ;  /* 0x0000004000b8a947 */ /* 0x000fea0003800000 */
[----:B------:R-:W-:-:S13]  /*17f0*/  ISETP.GT.U32.AND P0, PT, R33, 0x1, PT ;  /* 0x000000012100780c */ /* 0x000fda0003f04070 */
[----:B------:R-:W-:Y:S05]  /*1800*/  @P0 EXIT ;  /* 0x000000000000094d */ /* 0x000fea0003800000 */
.L_x_15:
[----:B------:R-:W-:-:S08]  /*1810*/  NOP ;  /* 0x0000000000007918 */ /* 0x000fd00000000000 */
[----:B------:R-:W0:Y:S02]  /*1820*/  USETMAXREG.TRY_ALLOC.CTAPOOL UP0, 0xe8 ;  /* 0x000000e8000079c8 */ /* 0x000e240008000600 */
[----:B0-----:R-:W-:-:S13]  /*1830*/  PLOP3.LUT P0, PT, PT, PT, UP0, 0x80, 0x0 ;  /* 0x000000000000781c */ /* 0x001fda0003f0f008 */
[----:B------:R-:W-:Y:S05]  /*1840*/  @!P0 BRA `(.L_x_15) ;  /* 0xfffffffc00f08947 */ /* 0x000fea000383ffff */
[----:B------:R-:W-:-:S13]  /*1850*/  LOP3.LUT P0, RZ, R16, 0xff, RZ, 0xc0, !PT ;  /* 0x000000ff10ff7812 */ /* 0x000fda000780c0ff */
[----:B------:R-:W-:Y:S05]  /*1860*/  @!P0 EXIT ;  /* 0x000000000000894d */ /* 0x000fea0003800000 */
[----:B------:R-:W0:Y:S01]  /*1870*/  S2UR UR6, SR_CgaCtaId ;  /* 0x00000000000679c3 */ /* 0x000e220000008800 */
[----:B------:R-:W-:Y:S01]  /*1880*/  SHF.R.S32.HI R11, RZ, 0x1f, R10 ;  /* 0x0000001fff0b7819 */ /* 0x000fe2000001140a */
[----:B------:R-:W-:Y:S01]  /*1890*/  UIADD3 UR7, UR15, -0x1, URZ ;  /* 0xffffffff0f077890 */ /* 0x000fe2000fffe03f */
[----:B------:R-:W-:Y:S01]  /*18a0*/  LOP3.LUT R86, R7, 0x1, RZ, 0xfc, !PT ;  /* 0x0000000107567812 */ /* 0x000fe200078efcff */
[----:B------:R-:W-:Y:S01]  /*18b0*/  UMOV UR12, 0x400 ;  /* 0x00000400000c7882 */ /* 0x000fe20000000000 */
[CC--:B------:R-:W-:Y:S01]  /*18c0*/  LEA.HI R15, R11.reuse, R10.reuse, RZ, 0x2 ;  /* 0x0000000a0b0f7211 */ /* 0x0c0fe200078f10ff */
[----:B------:R-:W-:Y:S01]  /*18d0*/  UISETP.LT.AND UP0, UPT, UR13, 0x1, UPT ;  /* 0x000000010d00788c */ /* 0x000fe2000bf01270 */
[----:B------:R-:W-:Y:S01]  /*18e0*/  LEA.HI R16, R11, R10, RZ, 0x5 ;  /* 0x0000000a0b107211 */ /* 0x000fe200078f28ff */
[----:B------:R-:W-:Y:S01]  /*18f0*/  USHF.L.U32 UR23, UR13, 0x1, URZ ;  /* 0x000000010d177899 */ /* 0x000fe2000800063f */
[--C-:B------:R-:W-:Y:S01]  /*1900*/  SHF.R.S32.HI R14, RZ, 0x2, R15.reuse ;  /* 0x00000002ff0e7819 */ /* 0x100fe2000001140f */
[----:B------:R-:W-:Y:S01]  /*1910*/  USEL UR14, UR13, 0x1, UP0 ;  /* 0x000000010d0e7887 */ /* 0x000fe20008000000 */
[----:B------:R-:W-:Y:S01]  /*1920*/  SHF.R.S32.HI R17, RZ, 0x1f, R15 ;  /* 0x0000001fff117819 */ /* 0x000fe2000001140f */
[----:B------:R-:W-:Y:S01]  /*1930*/  UISETP.NE.AND UP0, UPT, UR7, URZ, UPT ;  /* 0x0000003f0700728c */ /* 0x000fe2000bf05270 */
[----:B------:R-:W-:Y:S01]  /*1940*/  LOP3.LUT R11, R15, 0xfffffffc, RZ, 0xc0, !PT ;  /* 0xfffffffc0f0b7812 */ /* 0x000fe200078ec0ff */
[----:B------:R-:W-:Y:S01]  /*1950*/  UIADD3 UR14, -UR14, UR13, URZ ;  /* 0x0000000d0e0e7290 */ /* 0x000fe2000fffe13f */
[----:B------:R-:W-:Y:S01]  /*1960*/  LEA.HI R17, R17, R14, RZ, 0x3 ;  /* 0x0000000e11117211 */ /* 0x000fe200078f18ff */
[----:B------:R-:W-:-:S02]  /*1970*/  USEL UR9, URZ, 0x1, UP0 ;  /* 0x000000013f097887 */ /* 0x000fc40008000000 */
[----:B------:R-:W-:Y:S01]  /*1980*/  IMAD.IADD R18, R10, 0x1, -R11 ;  /* 0x000000010a127824 */ /* 0x000fe200078e0a0b */
[----:B------:R-:W-:-:S03]  /*1990*/  LOP3.LUT R17, R17, 0xfffffff8, RZ, 0xc0, !PT ;  /* 0xfffffff811117812 */ /* 0x000fc600078ec0ff */
[----:B------:R-:W-:Y:S01]  /*19a0*/  IMAD.U32 R87, RZ, RZ, UR9 ;  /* 0x00000009ff577e24 */ /* 0x000fe2000f8e00ff */
[----:B0-----:R-:W-:Y:S01]  /*19b0*/  ULEA UR12, UR6, UR12, 0x18 ;  /* 0x0000000c060c7291 */ /* 0x001fe2000f8ec03f */
[----:B------:R-:W-:Y:S01]  /*19c0*/  IMAD.IADD R14, R14, 0x1, -R17 ;  /* 0x000000010e0e7824 */ /* 0x000fe200078e0a11 */
[----:B------:R-:W-:Y:S01]  /*19d0*/  USHF.L.U32 UR6, UR7, 0x3, URZ ;  /* 0x0000000307067899 */ /* 0x000fe2000800063f */
[----:B------:R-:W-:Y:S01]  /*19e0*/  SHF.R.S32.HI R17, RZ, 0x5, R16 ;  /* 0x00000005ff117819 */ /* 0x000fe20000011410 */
[----:B------:R-:W-:Y:S02]  /*19f0*/  UIADD3 UR7, UR12, 0x480, URZ ;  /* 0x000004800c077890 */ /* 0x000fe4000fffe03f */
[----:B------:R-:W-:Y:S01]  /*1a00*/  ULOP3.LUT UR6, UR6, 0x8, URZ, 0xc0, !UPT ;  /* 0x0000000806067892 */ /* 0x000fe2000f8ec03f */
[--C-:B------:R-:W-:Y:S01]  /*1a10*/  SHF.R.S32.HI R15, RZ, 0x1f, R14.reuse ;  /* 0x0000001fff0f7819 */ /* 0x100fe2000001140e */
[----:B------:R-:W-:Y:S01]  /*1a20*/  UIADD3 UR8, UR12, 0x1c480, URZ ;  /* 0x0001c4800c087890 */ /* 0x000fe2000fffe03f */
[----:B------:R-:W-:Y:S01]  /*1a30*/  IMAD R19, R17, -0x10, -R14 ;  /* 0xfffffff011137824 */ /* 0x000fe200078e0a0e */
[----:B------:R-:W-:-:S02]  /*1a40*/  USHF.R.U32.HI UR7, URZ, 0x4, UR7 ;  /* 0x000000043f077899 */ /* 0x000fc40008011607 */
[----:B------:R-:W-:Y:S01]  /*1a50*/  USHF.R.U32.HI UR8, URZ, 0x4, UR8 ;  /* 0x000000043f087899 */ /* 0x000fe20008011608 */
[----:B------:R-:W-:Y:S01]  /*1a60*/  IMAD.WIDE R10, R17, 0x10, R14 ;  /* 0x00000010110a7825 */ /* 0x000fe200078e020e */
[----:B------:R-:W-:Y:S02]  /*1a70*/  ULOP3.LUT UR25, UR6, 0x8, URZ, 0x3c, !UPT ;  /* 0x0000000806197892 */ /* 0x000fe4000f8e3c3f */
[----:B------:R-:W-:Y:S02]  /*1a80*/  ULOP3.LUT UR16, UR6, 0x18, URZ, 0x3c, !UPT ;  /* 0x0000001806107892 */ /* 0x000fe4000f8e3c3f */
[----:B------:R-:W-:Y:S01]  /*1a90*/  UIADD3 UR24, UR12, 0x390, URZ ;  /* 0x000003900c187890 */ /* 0x000fe2000fffe03f */
[----:B------:R-:W-:Y:S01]  /*1aa0*/  ULDC UR6, c[0x0][0x284] ;  /* 0x0000a10000067ab9 */ /* 0x000fe20000000800 */
[----:B------:R-:W-:Y:S01]  /*1ab0*/  ULOP3.LUT UR7, UR7, 0x3fff, URZ, 0xc0, !UPT ;  /* 0x00003fff07077892 */ /* 0x000fe2000f8ec03f */
[----:B------:R-:W-:Y:S01]  /*1ac0*/  VIADD R19, R19, UR6 ;  /* 0x0000000613137c36 */ /* 0x000fe20008000000 */
[----:B------:R-:W-:-:S02]  /*1ad0*/  ULOP3.LUT UR8, UR8, 0x3fff, URZ, 0xc0, !UPT ;  /* 0x00003fff08087892 */ /* 0x000fc4000f8ec03f */
[----:B------:R-:W-:Y:S02]  /*1ae0*/  ULEA UR15, UR15, UR24, 0x3 ;  /* 0x000000180f0f7291 */ /* 0x000fe4000f8e183f */
[----:B------:R-:W-:Y:S02]  /*1af0*/  ULOP3.LUT UR17, UR7, 0x10000, URZ, 0xfc, !UPT ;  /* 0x0001000007117892 */ /* 0x000fe4000f8efc3f */
[----:B------:R-:W-:-:S12]  /*1b00*/  ULOP3.LUT UR18, UR8, 0x10000, URZ, 0xfc, !UPT ;  /* 0x0001000008127892 */ /* 0x000fd8000f8efc3f */
.L_x_106:
[----:B------:R-:W-:Y:S01]  /*1b10*/  SHF.L.U32 R14, R87, 0x1f, RZ ;  /* 0x0000001f570e7819 */ /* 0x000fe200000006ff */
[----:B------:R-:W0:Y:S01]  /*1b20*/  LDC R15, c[0x0][0x28c] ;  /* 0x0000a300ff0f7b82 */ /* 0x000e220000000800 */
[----:B------:R-:W-:Y:S01]  /*1b30*/  UMOV UR6, URZ ;  /* 0x0000003f00067c82 */ /* 0x000fe20008000000 */
[----:B------:R-:W-:Y:S01]  /*1b40*/  UMOV UR19, UR5 ;  /* 0x0000000500137c82 */ /* 0x000fe20008000000 */
[----:B-1----:R-:W1:Y:S01]  /*1b50*/  SYNCS.PHASECHK.TRANS64.TRYWAIT P0, [UR15+-0x8], R14 ;  /* 0xfffff80eff0075a7 */ /* 0x002e62000800014f */
[----:B0-----:R-:W-:Y:S01]  /*1b60*/  ISETP.GE.AND P1, PT, R15, 0x1, PT ;  /* 0x000000010f00780c */ /* 0x001fe20003f26270 */
[----:B-1234-:R-:W-:-:S12]  /*1b70*/  @!P0 BRA `(.L_x_16) ;  /* 0x0000006c00008947 */ /* 0x01efd80003800000 */
.L_x_180:
[----:B------:R-:W-:Y:S01]  /*1b80*/  UMOV UR7, URZ ;  /* 0x0000003f00077c82 */ /* 0x000fe20008000000 */
[----:B------:R-:W-:Y:S01]  /*1b90*/  UMOV UR8, URZ ;  /* 0x0000003f00087c82 */ /* 0x000fe20008000000 */
[----:B------:R-:W-:Y:S02]  /*1ba0*/  CS2R R22, SRZ ;  /* 0x0000000000167805 */ /* 0x000fe4000001ff00 */
[----:B------:R-:W-:Y:S02]  /*1bb0*/  CS2R R56, SRZ ;  /* 0x0000000000387805 */ /* 0x000fe4000001ff00 */
[----:B------:R-:W-:Y:S02]  /*1bc0*/  CS2R R58, SRZ ;  /* 0x00000000003a7805 */ /* 0x000fe4000001ff00 */
[----:B------:R-:W-:Y:S02]  /*1bd0*/  CS2R R60, SRZ ;  /* 0x00000000003c7805 */ /* 0x000fe4000001ff00 */
[----:B------:R-:W-:-:S02]  /*1be0*/  CS2R R62, SRZ ;  /* 0x00000000003e7805 */ /* 0x000fc4000001ff00 */
[----:B------:R-:W-:Y:S02]  /*1bf0*/  CS2R R64, SRZ ;  /* 0x0000000000407805 */ /* 0x000fe4000001ff00 */
        /* <DEDUP_REMOVED lines=9> */
[----:B------:R-:W-:Y:S01]  /*1c90*/  CS2R R84, SRZ ;  /* 0x0000000000547805 */ /* 0x000fe2000001ff00 */
[----:B------:R-:W-:Y:S01]  /*1ca0*/  IMAD.U32 R17, RZ, RZ, UR4 ;  /* 0x00000004ff117e24 */ /* 0x000fe2000f8e00ff */
        /* <DEDUP_REMOVED lines=15> */
[----:B------:R-:W-:Y:S01]  /*1da0*/  CS2R R54, SRZ ;  /* 0x0000000000367805 */ /* 0x000fe2000001ff00 */
[----:B------:R-:W-:Y:S06]  /*1db0*/  @!P1 BRA `(.L_x_17) ;  /* 0x0000000400449947 */ /* 0x000fec0003800000 */
[----:B------:R-:W-:-:S13]  /*1dc0*/  ISETP.NE.AND P1, PT, R86, 0x3, PT ;  /* 0x000000035600780c */ /* 0x000fda0003f25270 */
[----:B------:R-:W-:Y:S05]  /*1dd0*/  @!P1 BRA `(.L_x_18) ;  /* 0x0000000000049947 */ /* 0x000fea0003800000 */
[----:B------:R-:W-:Y:S01]  /*1de0*/  BPT.TRAP 0x1 ;  /* 0x000000040000795c */ /* 0x000fe20000300000 */
.L_x_18:
[----:B------:R-:W-:Y:S01]  /*1df0*/  ULEA UR6, UR5, UR12, 0x3 ;  /* 0x0000000c05067291 */ /* 0x000fe2000f8e183f */
[----:B0-----:R-:W-:-:S05]  /*1e00*/  IMAD.U32 R14, RZ, RZ, UR4 ;  /* 0x00000004ff0e7e24 */ /* 0x001fca000f8e00ff */
[----:B------:R-:W-:-:S04]  /*1e10*/  SHF.L.U32 R14, R14, 0x1f, RZ ;  /* 0x0000001f0e0e7819 */ /* 0x000fc800000006ff */
[----:B------:R0:W1:Y:S01]  /*1e20*/  SYNCS.PHASECHK.TRANS64.TRYWAIT P0, [UR6], R14 ;  /* 0x0000000eff0075a7 */ /* 0x0000620008000146 */
[----:B------:R-:W-:Y:S05]  /*1e30*/  @!P1 BRA `(.L_x_19) ;  /* 0x0000000000049947 */ /* 0x000fea0003800000 */
[----:B------:R-:W-:Y:S01]  /*1e40*/  BPT.TRAP 0x1 ;  /* 0x000000040000795c */ /* 0x000fe20000300000 */
.L_x_19:
[----:B-1----:R-:W-:Y:S05]  /*1e50*/  @P0 BRA `(.L_x_20) ;  /* 0x0000000000080947 */ /* 0x002fea0003800000 */
[----:B------:R-:W1:Y:S02]  /*1e60*/  SYNCS.PHASECHK.TRANS64.TRYWAIT P0, [UR6], R14 ;  /* 0x0000000eff0075a7 */ /* 0x000e640008000146 */
[----:B-1----:R-:W-:Y:S05]  /*1e70*/  @!P0 BRA `(.L_x_21) ;  /* 0x0000006800588947 */ /* 0x002fea0003800000 */
.L_x_20:
[----:B------:R-:W-:Y:S01]  /*1e80*/  ULDC UR7, c[0x0][0x50c] ;  /* 0x0001430000077ab9 */ /* 0x000fe20000000800 */
[----:B------:R-:W-:Y:S01]  /*1e90*/  ULEA UR8, UR5, UR17, 0x7 ;  /* 0x0000001105087291 */ /* 0x000fe2000f8e383f */
[----:B------:R-:W-:Y:S01]  /*1ea0*/  WARPGROUP.ARRIVE ;  /* 0x00000000000079c5 */ /* 0x000fe20000000000 */
[----:B------:R-:W-:Y:S01]  /*1eb0*/  UISETP.NE.AND UP0, UPT, UR7, 0x1, UPT ;  /* 0x000000010700788c */ /* 0x000fe2000bf05270 */
[----:B------:R-:W-:Y:S01]  /*1ec0*/  CS2R R22, SRZ ;  /* 0x0000000000167805 */ /* 0x000fe2000001ff00 */
[----:B------:R-:W-:Y:S01]  /*1ed0*/  ULEA UR10, UR5, UR18, 0x7 ;  /* 0x00000012050a7291 */ /* 0x000fe2000f8e383f */
[----:B------:R-:W-:Y:S01]  /*1ee0*/  CS2R R56, SRZ ;  /* 0x0000000000387805 */ /* 0x000fe2000001ff00 */
[----:B------:R-:W-:Y:S01]  /*1ef0*/  USEL UR7, URZ, 0x1, UP0 ;  /* 0x000000013f077887 */ /* 0x000fe20008000000 */
[----:B------:R-:W-:Y:S01]  /*1f00*/  CS2R R58, SRZ ;  /* 0x00000000003a7805 */ /* 0x000fe2000001ff00 */
[----:B------:R-:W-:Y:S01]  /*1f10*/  UMOV UR9, 0xc0000010 ;  /* 0xc000001000097882 */ /* 0x000fe20000000000 */
[----:B------:R-:W-:Y:S01]  /*1f20*/  UMOV UR11, 0xc0000010 ;  /* 0xc0000010000b7882 */ /* 0x000fe20000000000 */
[----:B------:R-:W-:Y:S01]  /*1f30*/  UMOV UR6, 0x1 ;  /* 0x0000000100067882 */ /* 0x000fe20000000000 */
[----:B------:R-:W-:-:S02]  /*1f40*/  CS2R R60, SRZ ;  /* 0x00000000003c7805 */ /* 0x000fc4000001ff00 */
[----:B------:R-:W-:Y:S01]  /*1f50*/  ISETP.NE.AND P0, PT, RZ, UR7, PT ;  /* 0x00000007ff007c0c */ /* 0x000fe2000bf05270 */
[----:B------:R-:W-:Y:S01]  /*1f60*/  QGMMA.64x64x32.F32.E5M2.E5M2 R24, gdesc[UR8], RZ, !UPT, gsb0 ;  /* 0x00e00000081879f3 */ /* 0x000fe2000c0038ff */
        /* <DEDUP_REMOVED lines=11> */
[----:B------:R-:W-:Y:S01]  /*2020*/  CS2R R84, SRZ ;  /* 0x0000000000547805 */ /* 0x000fe2000001ff00 */
[----:B------:R-:W-:Y:S06]  /*2030*/  @!P0 BRA `(.L_x_22) ;  /* 0x0000000000888947 */ /* 0x000fec0003800000 */
[----:B------:R-:W-:Y:S02]  /*2040*/  WARPGROUP.DEPBAR.LE gsb0, 0x0 ;  /* 0x00008000000079c5 */ /* 0x000fe40000010000 */
[----:B------:R-:W-:-:S01]  /*2050*/  FADD R85, RZ, R24 ;  /* 0x00000018ff557221 */ /* 0x000fc20000000000 */
[----:B------:R-:W-:Y:S01]  /*2060*/  FADD R84, RZ, R25 ;  /* 0x00000019ff547221 */ /* 0x000fe20000000000 */
        /* <DEDUP_REMOVED lines=30> */
[----:B------:R-:W-:-:S06]  /*2250*/  UMOV UR6, URZ ;  /* 0x0000003f00067c82 */ /* 0x000fcc0008000000 */
.L_x_22:
[----:B------:R-:W-:-:S04]  /*2260*/  UIADD3 UR19, UR5, 0x1, URZ ;  /* 0x0000000105137890 */ /* 0x000fc8000fffe03f */
[----:B------:R-:W-:-:S04]  /*2270*/  UISETP.NE.AND UP0, UPT, UR19, 0x38, UPT ;  /* 0x000000381300788c */ /* 0x000fc8000bf05270 */
[----:B------:R-:W-:Y:S02]  /*2280*/  USEL UR8, URZ, 0x1, UP0 ;  /* 0x000000013f087887 */ /* 0x000fe40008000000 */
[----:B------:R-:W-:Y:S02]  /*2290*/  USEL UR19, UR19, URZ, UP0 ;  /* 0x0000003f13137287 */ /* 0x000fe40008000000 */
[----:B------:R-:W-:-:S06]  /*22a0*/  ULOP3.LUT UR8, UR4, UR8, URZ, 0x3c, !UPT ;  /* 0x0000000804087292 */ /* 0x000fcc000f8e3c3f */
[----:B------:R-:W-:Y:S01]  /*22b0*/  IMAD.U32 R17, RZ, RZ, UR8 ;  /* 0x00000008ff117e24 */ /* 0x000fe2000f8e00ff */
[----:B------:R-:W-:-:S06]  /*22c0*/  UMOV UR8, 0x1 ;  /* 0x0000000100087882 */ /* 0x000fcc0000000000 */
.L_x_17:
[----:B------:R-:W-:-:S06]  /*22d0*/  UISETP.GE.AND UP0, UPT, UR14, 0x1, UPT ;  /* 0x000000010e00788c */ /* 0x000fcc000bf06270 */
[----:B------:R-:W-:-:S13]  /*22e0*/  PLOP3.LUT P0, PT, PT, PT, UP0, 0x80, 0x0 ;  /* 0x000000000000781c */ /* 0x000fda0003f0f008 */
[----:B------:R-:W-:Y:S05]  /*22f0*/  @!P0 BRA `(.L_x_23) ;  /* 0x0000000400508947 */ /* 0x000fea0003800000 */
[----:B01----:R-:W-:Y:S01]  /*2300*/  IMAD.U32 R14, RZ, RZ, UR14 ;  /* 0x0000000eff0e7e24 */ /* 0x003fe2000f8e00ff */
[----:B------:R-:W-:Y:S01]  /*2310*/  UMOV UR22, UR5 ;  /* 0x0000000500167c82 */ /* 0x000fe20008000000 */
[----:B------:R-:W-:-:S05]  /*2320*/  ULDC UR26, c[0x0][0x50c] ;  /* 0x00014300001a7ab9 */ /* 0x000fca0000000800 */
.L_x_31:
[----:B------:R-:W-:-:S13]  /*2330*/  ISETP.NE.AND P1, PT, R86, 0x3, PT ;  /* 0x000000035600780c */ /* 0x000fda0003f25270 */
[----:B01----:R-:W-:Y:S05]  /*2340*/  @!P1 BRA `(.L_x_24) ;  /* 0x0000000000049947 */ /* 0x003fea0003800000 */
[----:B------:R-:W-:Y:S01]  /*2350*/  BPT.TRAP 0x1 ;  /* 0x000000040000795c */ /* 0x000fe20000300000 */
.L_x_24:
[----:B------:R-:W-:Y:S01]  /*2360*/  ULEA UR9, UR19, UR12, 0x3 ;  /* 0x0000000c13097291 */ /* 0x000fe2000f8e183f */
[----:B------:R-:W-:-:S08]  /*2370*/  SHF.L.U32 R15, R17, 0x1f, RZ ;  /* 0x0000001f110f7819 */ /* 0x000fd000000006ff */
[----:B------:R0:W1:Y:S01]  /*2380*/  SYNCS.PHASECHK.TRANS64.TRYWAIT P0, [UR9], R15 ;  /* 0x0000000fff0075a7 */ /* 0x0000620008000149 */
[----:B------:R-:W-:Y:S05]  /*2390*/  @!P1 BRA `(.L_x_25) ;  /* 0x0000000000049947 */ /* 0x000fea0003800000 */
[----:B------:R-:W-:Y:S01]  /*23a0*/  BPT.TRAP 0x1 ;  /* 0x000000040000795c */ /* 0x000fe20000300000 */
.L_x_25:
[----:B-1----:R-:W-:Y:S05]  /*23b0*/  @P0 BRA `(.L_x_26) ;  /* 0x0000000000080947 */ /* 0x002fea0003800000 */
[----:B------:R-:W1:Y:S02]  /*23c0*/  SYNCS.PHASECHK.TRANS64.TRYWAIT P0, [UR9], R15 ;  /* 0x0000000fff0075a7 */ /* 0x000e640008000149 */
[----:B-1----:R-:W-:Y:S05]  /*23d0*/  @!P0 BRA `(.L_x_27) ;  /* 0x0000006400188947 */ /* 0x002fea0003800000 */
.L_x_26:
[----:B------:R-:W-:Y:S01]  /*23e0*/  UISETP.NE.AND UP0, UPT, UR7, URZ, UPT ;  /* 0x0000003f0700728c */ /* 0x000fe2000bf05270 */
[----:B------:R-:W-:Y:S01]  /*23f0*/  WARPGROUP.ARRIVE ;  /* 0x00000000000079c5 */ /* 0x000fe20000000000 */
[----:B------:R-:W-:Y:S02]  /*2400*/  ULEA UR10, UR19, UR18, 0x7 ;  /* 0x00000012130a7291 */ /* 0x000fe4000f8e383f */
[----:B------:R-:W-:Y:S01]  /*2410*/  USEL UR8, UR8, URZ, !UP0 ;  /* 0x0000003f08087287 */ /* 0x000fe2000c000000 */
[----:B------:R-:W-:Y:S01]  /*2420*/  UMOV UR9, 0xc0000010 ;  /* 0xc000001000097882 */ /* 0x000fe20000000000 */
[----:B------:R-:W-:Y:S02]  /*2430*/  UMOV UR11, 0xc0000010 ;  /* 0xc0000010000b7882 */ /* 0x000fe40000000000 */
[----:B------:R-:W-:Y:S02]  /*2440*/  UISETP.NE.U32.AND UP0, UPT, UR8, URZ, UPT ;  /* 0x0000003f0800728c */ /* 0x000fe4000bf05070 */
[----:B------:R-:W-:-:S02]  /*2450*/  ULEA UR8, UR19, UR17, 0x7 ;  /* 0x0000001113087291 */ /* 0x000fc4000f8e383f */
[----:B------:R-:W-:-:S07]  /*2460*/  UIADD3 UR6, UR6, 0x1, URZ ;  /* 0x0000000106067890 */ /* 0x000fce000fffe03f */
[----:B------:R-:W-:Y:S01]  /*2470*/  QGMMA.64x64x32.F32.E5M2.E5M2 R24, gdesc[UR8], R24, UP0, gsb0 ;  /* 0x00e00000081879f3 */ /* 0x000fe2000b803818 */
[----:B------:R-:W-:-:S04]  /*2480*/  UISETP.NE.AND UP0, UPT, UR6, UR26, UPT ;  /* 0x0000001a0600728c */ /* 0x000fc8000bf05270 */
[----:B------:R-:W-:-:S06]  /*2490*/  USEL UR7, URZ, 0x1, UP0 ;  /* 0x000000013f077887 */ /* 0x000fcc0008000000 */
[----:B------:R-:W-:Y:S01]  /*24a0*/  ISETP.NE.AND P0, PT, RZ, UR7, PT ;  /* 0x00000007ff007c0c */ /* 0x000fe2000bf05270 */
[----:B------:R-:W-:-:S12]  /*24b0*/  WARPGROUP.DEPBAR.LE gsb0, 0x1 ;  /* 0x00008000000079c5 */ /* 0x000fd80000010100 */
[----:B------:R-:W-:Y:S05]  /*24c0*/  @!P0 BRA `(.L_x_28) ;  /* 0x0000000000888947 */ /* 0x000fea0003800000 */
[----:B------:R-:W-:Y:S02]  /*24d0*/  WARPGROUP.DEPBAR.LE gsb0, 0x0 ;  /* 0x00008000000079c5 */ /* 0x000fe40000010000 */
[----:B------:R-:W-:-:S01]  /*24e0*/  FADD R85, R24, R85 ;  /* 0x0000005518557221 */ /* 0x000fc20000000000 */
[----:B------:R-:W-:Y:S01]  /*24f0*/  FADD R84, R25, R84 ;  /* 0x0000005419547221 */ /* 0x000fe20000000000 */
        /* <DEDUP_REMOVED lines=30> */
[----:B------:R-:W-:-:S06]  /*26e0*/  UMOV UR6, URZ ;  /* 0x0000003f00067c82 */ /* 0x000fcc0008000000 */
.L_x_28:
[----:B------:R-:W-:Y:S05]  /*26f0*/  @!P1 BRA `(.L_x_29) ;  /* 0x0000000000049947 */ /* 0x000fea0003800000 */
[----:B------:R-:W-:Y:S01]  /*2700*/  BPT.TRAP 0x1 ;  /* 0x000000040000795c */ /* 0x000fe20000300000 */
.L_x_29:
[----:B------:R-:W-:Y:S01]  /*2710*/  ULEA UR8, UR22, UR12, 0x3 ;  /* 0x0000000c16087291 */ /* 0x000fe2000f8e183f */
[----:B------:R-:W-:-:S03]  /*2720*/  ISETP.GT.U32.AND P0, PT, R7, 0x1, PT ;  /* 0x000000010700780c */ /* 0x000fc60003f04070 */
[----:B------:R-:W-:-:S04]  /*2730*/  UIADD3 UR8, UR8, 0x1c0, URZ ;  /* 0x000001c008087890 */ /* 0x000fc8000fffe03f */
[----:B------:R-:W-:-:S09]  /*2740*/  UPRMT UR8, URZ, 0x654, UR8 ;  /* 0x000006543f087896 */ /* 0x000fd20008000008 */
[----:B------:R-:W-:Y:S01]  /*2750*/  SYNCS.ARRIVE.TRANS64.RED.A1T0 RZ, [UR8], RZ ;  /* 0x000000ffffff79a7 */ /* 0x000fe20008100408 */
[----:B------:R-:W-:Y:S05]  /*2760*/  @P0 BRA `(.L_x_30) ;  /* 0x0000000000040947 */ /* 0x000fea0003800000 */
[----:B------:R-:W-:Y:S01]  /*2770*/  BPT.TRAP 0x1 ;  /* 0x000000040000795c */ /* 0x000fe20000300000 */
.L_x_30:
[----:B------:R-:W-:Y:S01]  /*2780*/  UIADD3 UR19, UR19, 0x1, URZ ;  /* 0x0000000113137890 */ /* 0x000fe2000fffe03f */
[C---:B------:R-:W-:Y:S01]  /*2790*/  ISETP.GT.AND P0, PT, R14.reuse, 0x1, PT ;  /* 0x000000010e00780c */ /* 0x040fe20003f04270 */
[----:B------:R-:W-:Y:S01]  /*27a0*/  UIADD3 UR22, UR22, 0x1, URZ ;  /* 0x0000000116167890 */ /* 0x000fe2000fffe03f */
[----:B------:R-:W-:Y:S01]  /*27b0*/  VIADD R14, R14, 0xffffffff ;  /* 0xffffffff0e0e7836 */ /* 0x000fe20000000000 */
[----:B------:R-:W-:Y:S02]  /*27c0*/  UISETP.NE.AND UP0, UPT, UR19, 0x38, UPT ;  /* 0x000000381300788c */ /* 0x000fe4000bf05270 */
[----:B------:R-:W-:Y:S02]  /*27d0*/  UISETP.NE.AND UP1, UPT, UR22, 0x38, UPT ;  /* 0x000000381600788c */ /* 0x000fe4000bf25270 */
[----:B------:R-:W-:Y:S02]  /*27e0*/  USEL UR8, URZ, 0x1, UP0 ;  /* 0x000000013f087887 */ /* 0x000fe40008000000 */
[----:B------:R-:W-:-:S02]  /*27f0*/  USEL UR19, UR19, URZ, UP0 ;  /* 0x0000003f13137287 */ /* 0x000fc40008000000 */
[----:B------:R-:W-:Y:S02]  /*2800*/  USEL UR22, UR22, URZ, UP1 ;  /* 0x0000003f16167287 */ /* 0x000fe40008800000 */
[----:B------:R-:W-:Y:S01]  /*2810*/  LOP3.LUT R17, R17, UR8, RZ, 0x3c, !PT ;  /* 0x0000000811117c12 */ /* 0x000fe2000f8e3cff */
[----:B------:R-:W-:Y:S01]  /*2820*/  UMOV UR8, 0x1 ;  /* 0x0000000100087882 */ /* 0x000fe20000000000 */
[----:B------:R-:W-:Y:S08]  /*2830*/  @P0 BRA `(.L_x_31) ;  /* 0xfffffff800bc0947 */ /* 0x000ff0000383ffff */
.L_x_23:
[----:B------:R-:W-:Y:S01]  /*2840*/  UISETP.NE.AND UP0, UPT, UR6, URZ, UPT ;  /* 0x0000003f0600728c */ /* 0x000fe2000bf05270 */
[----:B01----:R-:W0:Y:S01]  /*2850*/  LDC R14, c[0x0][0x28c] ;  /* 0x0000a300ff0e7b82 */ /* 0x003e220000000800 */
[----:B------:R-:W-:Y:S02]  /*2860*/  IMAD.U32 R15, RZ, RZ, UR25 ;  /* 0x00000019ff0f7e24 */ /* 0x000fe4000f8e00ff */
[----:B------:R-:W-:-:S06]  /*2870*/  USEL UR6, URZ, 0x1, !UP0 ;  /* 0x000000013f067887 */ /* 0x000fcc000c000000 */
[----:B------:R-:W-:-:S13]  /*2880*/  ISETP.NE.AND P0, PT, RZ, UR6, PT ;  /* 0x00000006ff007c0c */ /* 0x000fda000bf05270 */
[----:B------:R-:W-:Y:S05]  /*2890*/  @!P0 BRA `(.L_x_32) ;  /* 0x0000000000848947 */ /* 0x000fea0003800000 */
[----:B------:R-:W-:Y:S02]  /*28a0*/  WARPGROUP.DEPBAR.LE gsb0, 0x0 ;  /* 0x00008000000079c5 */ /* 0x000fe40000010000 */
[----:B------:R-:W-:Y:S01]  /*28b0*/  FADD R85, R24, R85 ;  /* 0x0000005518557221 */ /* 0x000fe20000000000 */
        /* <DEDUP_REMOVED lines=30> */
[----:B------:R-:W-:-:S07]  /*2aa0*/  FADD R22, R22, R55 ;  /* 0x0000003716167221 */ /* 0x000fce0000000000 */
.L_x_32:
[----:B0-----:R-:W-:Y:S01]  /*2ab0*/  ISETP.GE.AND P0, PT, R14, 0x1, PT ;  /* 0x000000010e00780c */ /* 0x001fe20003f06270 */
[----:B------:R0:W-:Y:S01]  /*2ac0*/  SYNCS.ARRIVE.TRANS64.A1T0 RZ, [R15+UR24], RZ ;  /* 0x000000ff0fff79a7 */ /* 0x0001e20008100018 */
[----:B------:R-:W-:-:S11]  /*2ad0*/  WARPGROUP.DEPBAR.LE gsb0, 0x0 ;  /* 0x00008000000079c5 */ /* 0x000fd60000010000 */
[----:B------:R-:W-:Y:S05]  /*2ae0*/  @!P0 BRA `(.L_x_33) ;  /* 0x0000000000388947 */ /* 0x000fea0003800000 */
[----:B------:R-:W-:-:S13]  /*2af0*/  ISETP.NE.AND P0, PT, R86, 0x3, PT ;  /* 0x000000035600780c */ /* 0x000fda0003f05270 */
[----:B------:R-:W-:Y:S05]  /*2b00*/  @!P0 BRA `(.L_x_34) ;  /* 0x0000000000048947 */ /* 0x000fea0003800000 */
[----:B------:R-:W-:Y:S01]  /*2b10*/  BPT.TRAP 0x1 ;  /* 0x000000040000795c */ /* 0x000fe20000300000 */
.L_x_34:
[----:B------:R-:W-:Y:S01]  /*2b20*/  UIADD3 UR8, UR14, UR5, URZ ;  /* 0x000000050e087290 */ /* 0x000fe2000fffe03f */
[----:B------:R-:W-:-:S03]  /*2b30*/  ISETP.GT.U32.AND P0, PT, R7, 0x1, PT ;  /* 0x000000010700780c */ /* 0x000fc60003f04070 */
[----:B------:R-:W-:-:S04]  /*2b40*/  USHF.R.U32.HI UR6, URZ, 0x3, UR8 ;  /* 0x000000033f067899 */ /* 0x000fc80008011608 */
[----:B------:R-:W-:-:S04]  /*2b50*/  UIMAD.WIDE.U32 UR6, UR6, 0x24924925, URZ ;  /* 0x24924925060678a5 */ /* 0x000fc8000f8e003f */
[----:B------:R-:W-:-:S04]  /*2b60*/  UIMAD UR6, UR7, -0x38, UR8 ;  /* 0xffffffc8070678a4 */ /* 0x000fc8000f8e0208 */
[----:B------:R-:W-:-:S04]  /*2b70*/  ULEA UR6, UR6, UR12, 0x3 ;  /* 0x0000000c06067291 */ /* 0x000fc8000f8e183f */
[----:B------:R-:W-:-:S04]  /*2b80*/  UIADD3 UR6, UR6, 0x1c0, URZ ;  /* 0x000001c006067890 */ /* 0x000fc8000fffe03f */
[----:B------:R-:W-:-:S09]  /*2b90*/  UPRMT UR6, URZ, 0x654, UR6 ;  /* 0x000006543f067896 */ /* 0x000fd20008000006 */
[----:B------:R-:W-:Y:S01]  /*2ba0*/  SYNCS.ARRIVE.TRANS64.RED.A1T0 RZ, [UR6], RZ ;  /* 0x000000ffffff79a7 */ /* 0x000fe20008100406 */
[----:B------:R-:W-:Y:S05]  /*2bb0*/  @P0 BRA `(.L_x_33) ;  /* 0x0000000000040947 */ /* 0x000fea0003800000 */
[----:B------:R-:W-:Y:S01]  /*2bc0*/  BPT.TRAP 0x1 ;  /* 0x000000040000795c */ /* 0x000fe20000300000 */
.L_x_33:
[----:B------:R-:W-:Y:S01]  /*2bd0*/  SHF.L.U32 R14, R87, 0x1f, RZ ;  /* 0x0000001f570e7819 */ /* 0x000fe200000006ff */
[----:B------:R-:W-:Y:S01]  /*2be0*/  UIADD3 UR5, UR23, UR5, URZ ;  /* 0x0000000517057290 */ /* 0x000fe2000fffe03f */
[----:B------:R-:W1:Y:S01]  /*2bf0*/  LDC R29, c[0x0][0x288] ;  /* 0x0000a200ff1d7b82 */ /* 0x000e620000000800 */
[----:B------:R-:W-:Y:S01]  /*2c00*/  UISETP.GE.U32.AND UP1, UPT, UR23, 0x38, UPT ;  /* 0x000000381700788c */ /* 0x000fe2000bf26070 */
[----:B------:R-:W-:Y:S01]  /*2c10*/  IMAD.SHL.U32 R20, R18, 0x2, RZ ;  /* 0x0000000212147824 */ /* 0x000fe200078e00ff */
[----:B------:R-:W-:Y:S02]  /*2c20*/  UISETP.GT.U32.AND UP0, UPT, UR5, 0x37, UPT ;  /* 0x000000370500788c */ /* 0x000fe4000bf04070 */
[----:B------:R-:W-:Y:S02]  /*2c30*/  USHF.R.U32.HI UR6, URZ, 0x3, UR5 ;  /* 0x000000033f067899 */ /* 0x000fe40008011605 */
[----:B------:R-:W-:Y:S01]  /*2c40*/  UISETP.LT.U32.AND UP0, UPT, UR23, 0x38, UP0 ;  /* 0x000000381700788c */ /* 0x000fe20008701070 */
[----:B------:R-:W2:Y:S01]  /*2c50*/  SYNCS.PHASECHK.TRANS64.TRYWAIT P0, [UR15+0x8], R14 ;  /* 0x0000080eff0075a7 */ /* 0x000ea2000800014f */
[----:B------:R-:W-:Y:S01]  /*2c60*/  UIMAD.WIDE.U32 UR6, UR6, 0x24924925, URZ ;  /* 0x24924925060678a5 */ /* 0x000fe2000f8e003f */
[----:B------:R-:W-:Y:S01]  /*2c70*/  SHF.R.S32.HI R21, RZ, 0x1f, R20 ;  /* 0x0000001fff157819 */ /* 0x000fe20000011414 */
[----:B------:R-:W-:-:S02]  /*2c80*/  USEL UR8, URZ, 0x1, !UP0 ;  /* 0x000000013f087887 */ /* 0x000fc4000c000000 */
[----:B------:R-:W-:Y:S02]  /*2c90*/  UIMAD UR5, UR7, -0x38, UR5 ;  /* 0xffffffc8070578a4 */ /* 0x000fe4000f8e0205 */
[----:B------:R-:W-:-:S04]  /*2ca0*/  ULOP3.LUT UR4, UR4, UR8, URZ, 0x3c, !UPT ;  /* 0x0000000804047292 */ /* 0x000fc8000f8e3c3f */
[----:B------:R-:W-:Y:S01]  /*2cb0*/  @UP1 ULOP3.LUT UR4, UR4, 0x1, UR7, 0x78, !UPT ;  /* 0x0000000104041892 */ /* 0x000fe2000f8e7807 */
[----:B-12---:R-:W-:Y:S11]  /*2cc0*/  @!P0 BRA `(.L_x_35) ;  /* 0x0000005800f48947 */ /* 0x006ff60003800000 */
.L_x_181:
[----:B------:R-:W-:Y:S01]  /*2cd0*/  IMAD.SHL.U32 R31, R4, 0x40, RZ ;  /* 0x00000040041f7824 */ /* 0x000fe200078e00ff */
[----:B------:R-:W-:Y:S01]  /*2ce0*/  ULDC UR8, c[0x0][0x284] ;  /* 0x0000a10000087ab9 */ /* 0x000fe20000000800 */
[----:B------:R-:W-:Y:S01]  /*2cf0*/  IMAD.SHL.U32 R4, R6, 0x40, RZ ;  /* 0x0000004006047824 */ /* 0x000fe200078e00ff */
[----:B------:R-:W-:Y:S01]  /*2d00*/  SHF.R.S32.HI R30, RZ, 0x1f, R5 ;  /* 0x0000001fff1e7819 */ /* 0x000fe20000011405 */
[----:B------:R-:W-:Y:S01]  /*2d10*/  ULDC.64 UR6, c[0x0][0x5d0] ;  /* 0x0001740000067ab9 */ /* 0x000fe20000000a00 */
[----:B------:R-:W-:Y:S01]  /*2d20*/  SHF.R.S32.HI R28, RZ, 0x1f, R31 ;  /* 0x0000001fff1c7819 */ /* 0x000fe2000001141f */
[----:B0-----:R-:W-:Y:S01]  /*2d30*/  IMAD.WIDE.U32 R14, R5, UR6, R20 ;  /* 0x00000006050e7c25 */ /* 0x001fe2000f8e0014 */
[----:B------:R-:W-:-:S03]  /*2d40*/  ISETP.GE.AND P0, PT, R4, UR8, PT ;  /* 0x0000000804007c0c */ /* 0x000fc6000bf06270 */
[----:B------:R-:W-:Y:S01]  /*2d50*/  IMAD R16, R30, UR6, RZ ;  /* 0x000000061e107c24 */ /* 0x000fe2000f8e02ff */
[C---:B------:R-:W-:Y:S02]  /*2d60*/  ISETP.GE.OR P0, PT, R31.reuse, R29, P0 ;  /* 0x0000001d1f00720c */ /* 0x040fe40000706670 */
[----:B------:R-:W-:Y:S01]  /*2d70*/  IADD3 R14, P1, R31, R14, RZ ;  /* 0x0000000e1f0e7210 */ /* 0x000fe20007f3e0ff */
[----:B------:R-:W-:-:S05]  /*2d80*/  IMAD R17, R5, UR7, R16 ;  /* 0x0000000705117c24 */ /* 0x000fca000f8e0210 */
[----:B------:R-:W-:-:S05]  /*2d90*/  IADD3.X R15, R28, R15, R17, P1, !PT ;  /* 0x0000000f1c0f7210 */ /* 0x000fca0000ffe411 */
[----:B------:R-:W-:Y:S05]  /*2da0*/  @P0 BRA `(.L_x_36) ;  /* 0x0000002400a80947 */ /* 0x000fea0003800000 */
[----:B------:R-:W0:Y:S01]  /*2db0*/  LDC.64 R24, c[0x0][0x5c8] ;  /* 0x00017200ff187b82 */ /* 0x000e220000000a00 */
[----:B------:R-:W-:Y:S01]  /*2dc0*/  IMAD.WIDE R26, R6, 0x40, R10 ;  /* 0x00000040061a7825 */ /* 0x000fe200078e020a */
[----:B------:R-:W-:Y:S01]  /*2dd0*/  ULDC.64 UR6, c[0x0][0x5c0] ;  /* 0x0001700000067ab9 */ /* 0x000fe20000000a00 */
[----:B------:R-:W-:Y:S02]  /*2de0*/  BSSY B0, `(.L_x_36) ;  /* 0x0000266000007945 */ /* 0x000fe40003800000 */
[-C--:B0-----:R-:W-:Y:S02]  /*2df0*/  IMAD R6, R27, R24.reuse, RZ ;  /* 0x000000181b067224 */ /* 0x081fe400078e02ff */
[----:B------:R-:W-:-:S04]  /*2e00*/  IMAD.WIDE.U32 R14, R26, R24, R14 ;  /* 0x000000181a0e7225 */ /* 0x000fc800078e000e */
[----:B------:R-:W-:Y:S01]  /*2e10*/  IMAD R17, R26, R25, R6 ;  /* 0x000000191a117224 */ /* 0x000fe200078e0206 */
[----:B------:R-:W-:Y:S02]  /*2e20*/  LEA R16, P0, R24, R14, 0x3 ;  /* 0x0000000e18107211 */ /* 0x000fe400078018ff */
[----:B------:R-:W-:Y:S01]  /*2e30*/  IADD3 R14, P1, R14, UR6, RZ ;  /* 0x000000060e0e7c10 */ /* 0x000fe2000ff3e0ff */
[----:B------:R-:W-:Y:S01]  /*2e40*/  IMAD.IADD R17, R15, 0x1, R17 ;  /* 0x000000010f117824 */ /* 0x000fe200078e0211 */
[----:B------:R-:W-:-:S04]  /*2e50*/  IADD3 R16, P2, R16, UR6, RZ ;  /* 0x0000000610107c10 */ /* 0x000fc8000ff5e0ff */
[----:B------:R-:W-:Y:S01]  /*2e60*/  LEA.HI.X R6, R24, R17, R25, 0x3, P0 ;  /* 0x0000001118067211 */ /* 0x000fe200000f1c19 */
[----:B------:R-:W-:Y:S01]  /*2e70*/  IMAD R24, R18, -0x2, R29 ;  /* 0xfffffffe12187824 */ /* 0x000fe200078e021d */
[----:B-----5:R-:W-:Y:S02]  /*2e80*/  FSETP.NEU.AND P0, PT, R13, RZ, PT ;  /* 0x000000ff0d00720b */ /* 0x020fe40003f0d000 */
[----:B------:R-:W-:Y:S01]  /*2e90*/  IADD3.X R15, R17, UR7, RZ, P1, !PT ;  /* 0x00000007110f7c10 */ /* 0x000fe20008ffe4ff */
[----:B------:R-:W-:Y:S01]  /*2ea0*/  IMAD.IADD R24, R24, 0x1, -R31 ;  /* 0x0000000118187824 */ /* 0x000fe200078e0a1f */
[----:B------:R-:W-:Y:S01]  /*2eb0*/  IADD3.X R17, R6, UR7, RZ, P2, !PT ;  /* 0x0000000706117c10 */ /* 0x000fe200097fe4ff */
[----:B------:R-:W-:-:S08]  /*2ec0*/  IMAD.IADD R6, R19, 0x1, -R4 ;  /* 0x0000000113067824 */ /* 0x000fd000078e0a04 */
[----:B------:R-:W-:Y:S05]  /*2ed0*/  @!P0 BRA `(.L_x_37) ;  /* 0x0000001c00188947 */ /* 0x000fea0003800000 */
[----:B------:R-:W-:Y:S01]  /*2ee0*/  ULDC.64 UR6, c[0x0][0x5b8] ;  /* 0x00016e0000067ab9 */ /* 0x000fe20000000a00 */
[----:B------:R-:W-:Y:S01]  /*2ef0*/  ULDC.64 UR8, c[0x0][0x5a8] ;  /* 0x00016a0000087ab9 */ /* 0x000fe20000000a00 */
[----:B------:R-:W-:Y:S01]  /*2f00*/  IMAD.WIDE.U32 R20, R5, UR6, R20 ;  /* 0x0000000605147c25 */ /* 0x000fe2000f8e0014 */
[----:B------:R-:W-:Y:S03]  /*2f10*/  BSSY B1, `(.L_x_38) ;  /* 0x0000010000017945 */ /* 0x000fe60003800000 */
[----:B------:R-:W-:Y:S01]  /*2f20*/  IMAD R4, R30, UR6, RZ ;  /* 0x000000061e047c24 */ /* 0x000fe2000f8e02ff */
[----:B------:R-:W-:-:S03]  /*2f30*/  IADD3 R20, P0, R31, R20, RZ ;  /* 0x000000141f147210 */ /* 0x000fc60007f1e0ff */
[----:B------:R-:W-:Y:S01]  /*2f40*/  IMAD R5, R5, UR7, R4 ;  /* 0x0000000705057c24 */ /* 0x000fe2000f8e0204 */
[----:B------:R-:W-:Y:S02]  /*2f50*/  ULDC.64 UR6, c[0x0][0x5b0] ;  /* 0x00016c0000067ab9 */ /* 0x000fe40000000a00 */
[----:B------:R-:W-:Y:S02]  /*2f60*/  IMAD R25, R27, UR6, RZ ;  /* 0x000000061b197c24 */ /* 0x000fe4000f8e02ff */
[----:B------:R-:W-:Y:S02]  /*2f70*/  IADD3.X R21, R28, R21, R5, P0, !PT ;  /* 0x000000151c157210 */ /* 0x000fe400007fe405 */
[----:B------:R-:W-:Y:S01]  /*2f80*/  ISETP.GE.AND P0, PT, R24, 0x1, PT ;  /* 0x000000011800780c */ /* 0x000fe20003f06270 */
[C---:B------:R-:W-:Y:S02]  /*2f90*/  IMAD R25, R26.reuse, UR7, R25 ;  /* 0x000000071a197c24 */ /* 0x040fe4000f8e0219 */
[----:B------:R-:W-:Y:S01]  /*2fa0*/  IMAD.WIDE.U32 R4, R26, UR6, R20 ;  /* 0x000000061a047c25 */ /* 0x000fe2000f8e0014 */
[----:B------:R-:W-:-:S02]  /*2fb0*/  ISETP.LT.OR P3, PT, R6, 0x1, !P0 ;  /* 0x000000010600780c */ /* 0x000fc40004761670 */
[----:B------:R-:W-:-:S04]  /*2fc0*/  IADD3 R4, P1, R4, UR8, RZ ;  /* 0x0000000804047c10 */ /* 0x000fc8000ff3e0ff */
[--C-:B------:R-:W-:Y:S02]  /*2fd0*/  IADD3.X R5, R5, UR9, R25.reuse, P1, !PT ;  /* 0x0000000905057c10 */ /* 0x100fe40008ffe419 */
[----:B------:R-:W-:-:S05]  /*2fe0*/  PRMT R25, RZ, 0x7610, R25 ;  /* 0x00007610ff197816 */ /* 0x000fca0000000019 */
[----:B------:R-:W-:Y:S05]  /*2ff0*/  @P3 BRA `(.L_x_39) ;  /* 0x0000000000043947 */ /* 0x000fea0003800000 */
[----:B------:R0:W5:Y:S02]  /*3000*/  LDG.E.U8 R25, desc[UR20][R4.64] ;  /* 0x0000001404197981 */ /* 0x000164000c1e1100 */
.L_x_39:
[----:B------:R-:W-:Y:S05]  /*3010*/  BSYNC B1 ;  /* 0x0000000000017941 */ /* 0x000fea0003800000 */
.L_x_38:
[----:B-----5:R-:W-:Y:S01]  /*3020*/  LOP3.LUT R25, R25, 0xff, RZ, 0xc0, !PT ;  /* 0x000000ff19197812 */ /* 0x020fe200078ec0ff */
[----:B------:R-:W-:Y:S01]  /*3030*/  BSSY B1, `(.L_x_40) ;  /* 0x000000c000017945 */ /* 0x000fe20003800000 */
[----:B------:R-:W-:Y:S02]  /*3040*/  ISETP.GE.AND P1, PT, R24, 0x2, PT ;  /* 0x000000021800780c */ /* 0x000fe40003f26270 */
[----:B------:R-:W-:Y:S02]  /*3050*/  F2FP.F16.E5M2.UNPACK_B R25, R25 ;  /* 0x00000019ff19723e */ /* 0x000fe400020004ff */
[----:B------:R-:W-:-:S03]  /*3060*/  ISETP.LT.OR P2, PT, R6, 0x1, !P1 ;  /* 0x000000010600780c */ /* 0x000fc60004f41670 */
[----:B------:R-:W-:Y:S01]  /*3070*/  HADD2.F32 R28, -RZ, R25.H0_H0 ;  /* 0x20000019ff1c7230 */ /* 0x000fe20000004100 */
[----:B------:R-:W-:-:S04]  /*3080*/  PRMT R25, RZ, 0x7610, R25 ;  /* 0x00007610ff197816 */ /* 0x000fc80000000019 */
[----:B------:R-:W-:-:S04]  /*3090*/  FMUL R28, R28, R13 ;  /* 0x0000000d1c1c7220 */ /* 0x000fc80000400000 */
[----:B------:R-:W-:-:S05]  /*30a0*/  FFMA R28, R85, R12, R28 ;  /* 0x0000000c551c7223 */ /* 0x000fca000000001c */
[----:B------:R-:W-:-:S05]  /*30b0*/  F2FP.SATFINITE.E5M2.F32.PACK_AB_MERGE_C R29, RZ, R28, RZ ;  /* 0x0000001cff1d723e */ /* 0x000fca00048060ff */
[----:B------:R1:W-:Y:S01]  /*30c0*/  @!P3 STG.E.U8 desc[UR20][R14.64], R29 ;  /* 0x0000001d0e00b986 */ /* 0x0003e2000c101114 */
[----:B------:R-:W-:Y:S05]  /*30d0*/  @P2 BRA `(.L_x_41) ;  /* 0x0000000000042947 */ /* 0x000fea0003800000 */
[----:B------:R2:W5:Y:S02]  /*30e0*/  LDG.E.U8 R25, desc[UR20][R4.64+0x1] ;  /* 0x0000011404197981 */ /* 0x000564000c1e1100 */
.L_x_41:
[----:B------:R-:W-:Y:S05]  /*30f0*/  BSYNC B1 ;  /* 0x0000000000017941 */ /* 0x000fea0003800000 */
.L_x_40:
[----:B-----5:R-:W-:Y:S01]  /*3100*/  LOP3.LUT R25, R25, 0xff, RZ, 0xc0, !PT ;  /* 0x000000ff19197812 */ /* 0x020fe200078ec0ff */
[----:B------:R-:W-:Y:S01]  /*3110*/  BSSY B1, `(.L_x_42) ;  /* 0x0000012000017945 */ /* 0x000fe20003800000 */
[----:B-1----:R-:W-:Y:S02]  /*3120*/  IADD3 R29, P3, R26, 0x8, RZ ;  /* 0x000000081a1d7810 */ /* 0x002fe40007f7e0ff */
[----:B------:R-:W-:Y:S02]  /*3130*/  F2FP.F16.E5M2.UNPACK_B R25, R25 ;  /* 0x00000019ff19723e */ /* 0x000fe400020004ff */
[----:B------:R-:W-:Y:S01]  /*3140*/  ISETP.LT.OR P0, PT, R6, 0x9, !P0 ;  /* 0x000000090600780c */ /* 0x000fe20004701670 */
[----:B------:R-:W-:Y:S02]  /*3150*/  IMAD.X R27, RZ, RZ, R27, P3 ;  /* 0x000000ffff1b7224 */ /* 0x000fe400018e061b */
[----:B------:R-:W-:Y:S02]  /*3160*/  HADD2.F32 R26, -RZ, R25.H0_H0 ;  /* 0x20000019ff1a7230 */ /* 0x000fe40000004100 */
[----:B------:R-:W-:-:S04]  /*3170*/  IMAD.WIDE.U32 R20, R29, UR6, R20 ;  /* 0x000000061d147c25 */ /* 0x000fc8000f8e0014 */
[----:B------:R-:W-:Y:S01]  /*3180*/  FMUL R25, R26, R13 ;  /* 0x0000000d1a197220 */ /* 0x000fe20000400000 */
[----:B------:R-:W-:Y:S01]  /*3190*/  IMAD R26, R27, UR6, RZ ;  /* 0x000000061b1a7c24 */ /* 0x000fe2000f8e02ff */
[----:B------:R-:W-:Y:S02]  /*31a0*/  IADD3 R20, P3, R20, UR8, RZ ;  /* 0x0000000814147c10 */ /* 0x000fe4000ff7e0ff */
[----:B------:R-:W-:Y:S01]  /*31b0*/  FFMA R25, R84, R12, R25 ;  /* 0x0000000c54197223 */ /* 0x000fe20000000019 */
[----:B------:R-:W-:-:S04]  /*31c0*/  IMAD R29, R29, UR7, R26 ;  /* 0x000000071d1d7c24 */ /* 0x000fc8000f8e021a */
[----:B------:R-:W-:Y:S02]  /*31d0*/  F2FP.SATFINITE.E5M2.F32.PACK_AB_MERGE_C R27, RZ, R25, RZ ;  /* 0x00000019ff1b723e */ /* 0x000fe400048060ff */
[----:B------:R-:W-:Y:S02]  /*31e0*/  IADD3.X R21, R21, UR9, R29, P3, !PT ;  /* 0x0000000915157c10 */ /* 0x000fe40009ffe41d */
[----:B------:R-:W-:Y:S01]  /*31f0*/  PRMT R25, RZ, 0x7610, R25 ;  /* 0x00007610ff197816 */ /* 0x000fe20000000019 */
[----:B------:R1:W-:Y:S01]  /*3200*/  @!P2 STG.E.U8 desc[UR20][R14.64+0x1], R27 ;  /* 0x0000011b0e00a986 */ /* 0x0003e2000c101114 */
[----:B------:R-:W-:Y:S05]  /*3210*/  @P0 BRA `(.L_x_43) ;  /* 0x0000000000040947 */ /* 0x000fea0003800000 */
[----:B------:R3:W5:Y:S02]  /*3220*/  LDG.E.U8 R25, desc[UR20][R20.64] ;  /* 0x0000001414197981 */ /* 0x000764000c1e1100 */
.L_x_43:
[----:B------:R-:W-:Y:S05]  /*3230*/  BSYNC B1 ;  /* 0x0000000000017941 */ /* 0x000fea0003800000 */
.L_x_42:
[----:B-----5:R-:W-:Y:S01]  /*3240*/  LOP3.LUT R25, R25, 0xff, RZ, 0xc0, !PT ;  /* 0x000000ff19197812 */ /* 0x020fe200078ec0ff */
[----:B------:R-:W-:Y:S01]  /*3250*/  BSSY B1, `(.L_x_44) ;  /* 0x000000b000017945 */ /* 0x000fe20003800000 */
[----:B------:R-:W-:Y:S02]  /*3260*/  ISETP.LT.OR P1, PT, R6, 0x9, !P1 ;  /* 0x000000090600780c */ /* 0x000fe40004f21670 */
[----:B------:R-:W-:-:S05]  /*3270*/  F2FP.F16.E5M2.UNPACK_B R25, R25 ;  /* 0x00000019ff19723e */ /* 0x000fca00020004ff */
[----:B------:R-:W-:Y:S01]  /*3280*/  HADD2.F32 R26, -RZ, R25.H0_H0 ;  /* 0x20000019ff1a7230 */ /* 0x000fe20000004100 */
[----:B------:R-:W-:-:S04]  /*3290*/  PRMT R25, RZ, 0x7610, R25 ;  /* 0x00007610ff197816 */ /* 0x000fc80000000019 */
[----:B------:R-:W-:-:S04]  /*32a0*/  FMUL R26, R26, R13 ;  /* 0x0000000d1a1a7220 */ /* 0x000fc80000400000 */
[----:B------:R-:W-:-:S05]  /*32b0*/  FFMA R26, R83, R12, R26 ;  /* 0x0000000c531a7223 */ /* 0x000fca000000001a */
[----:B-1----:R-:W-:-:S05]  /*32c0*/  F2FP.SATFINITE.E5M2.F32.PACK_AB_MERGE_C R27, RZ, R26, RZ ;  /* 0x0000001aff1b723e */ /* 0x002fca00048060ff */
[----:B------:R1:W-:Y:S01]  /*32d0*/  @!P0 STG.E.U8 desc[UR20][R16.64], R27 ;  /* 0x0000001b10008986 */ /* 0x0003e2000c101114 */
[----:B------:R-:W-:Y:S05]  /*32e0*/  @P1 BRA `(.L_x_45) ;  /* 0x0000000000041947 */ /* 0x000fea0003800000 */
[----:B------:R4:W5:Y:S02]  /*32f0*/  LDG.E.U8 R25, desc[UR20][R20.64+0x1] ;  /* 0x0000011414197981 */ /* 0x000964000c1e1100 */
.L_x_45:
[----:B------:R-:W-:Y:S05]  /*3300*/  BSYNC B1 ;  /* 0x0000000000017941 */ /* 0x000fea0003800000 */
.L_x_44:
[----:B-----5:R-:W-:Y:S01]  /*3310*/  LOP3.LUT R25, R25, 0xff, RZ, 0xc0, !PT ;  /* 0x000000ff19197812 */ /* 0x020fe200078ec0ff */
[----:B------:R-:W-:Y:S01]  /*3320*/  BSSY B1, `(.L_x_46) ;  /* 0x000000c000017945 */ /* 0x000fe20003800000 */
[----:B------:R-:W-:Y:S02]  /*3330*/  ISETP.GE.AND P0, PT, R24, 0x9, PT ;  /* 0x000000091800780c */ /* 0x000fe40003f06270 */
[----:B------:R-:W-:Y:S02]  /*3340*/  F2FP.F16.E5M2.UNPACK_B R25, R25 ;  /* 0x00000019ff19723e */ /* 0x000fe400020004ff */
[----:B------:R-:W-:-:S03]  /*3350*/  ISETP.LT.OR P2, PT, R6, 0x1, !P0 ;  /* 0x000000010600780c */ /* 0x000fc60004741670 */
[----:B------:R-:W-:-:S05]  /*3360*/  HADD2.F32 R26, -RZ, R25.H0_H0 ;  /* 0x20000019ff1a7230 */ /* 0x000fca0000004100 */
[----:B------:R-:W-:-:S04]  /*3370*/  FMUL R25, R26, R13 ;  /* 0x0000000d1a197220 */ /* 0x000fc80000400000 */
[----:B------:R-:W-:-:S05]  /*3380*/  FFMA R25, R82, R12, R25 ;  /* 0x0000000c52197223 */ /* 0x000fca0000000019 */
[----:B-1----:R-:W-:Y:S02]  /*3390*/  F2FP.SATFINITE.E5M2.F32.PACK_AB_MERGE_C R27, RZ, R25, RZ ;  /* 0x00000019ff1b723e */ /* 0x002fe400048060ff */
[----:B------:R-:W-:-:S03]  /*33a0*/  PRMT R25, RZ, 0x7610, R25 ;  /* 0x00007610ff197816 */ /* 0x000fc60000000019 */
[----:B------:R1:W-:Y:S01]  /*33b0*/  @!P1 STG.E.U8 desc[UR20][R16.64+0x1], R27 ;  /* 0x0000011b10009986 */ /* 0x0003e2000c101114 */
[----:B------:R-:W-:Y:S05]  /*33c0*/  @P2 BRA `(.L_x_47) ;  /* 0x0000000000042947 */ /* 0x000fea0003800000 */
[----:B------:R0:W5:Y:S02]  /*33d0*/  LDG.E.U8 R25, desc[UR20][R4.64+0x8] ;  /* 0x0000081404197981 */ /* 0x000164000c1e1100 */
.L_x_47:
[----:B------:R-:W-:Y:S05]  /*33e0*/  BSYNC B1 ;  /* 0x0000000000017941 */ /* 0x000fea0003800000 */
.L_x_46:
        /* <DEDUP_REMOVED lines=13> */
.L_x_49:
[----:B------:R-:W-:Y:S05]  /*34c0*/  BSYNC B1 ;  /* 0x0000000000017941 */ /* 0x000fea0003800000 */
.L_x_48:
[----:B-----5:R-:W-:Y:S01]  /*34d0*/  LOP3.LUT R25, R25, 0xff, RZ, 0xc0, !PT ;  /* 0x000000ff19197812 */ /* 0x020fe200078ec0ff */
[----:B------:R-:W-:Y:S01]  /*34e0*/  BSSY B1, `(.L_x_50) ;  /* 0x000000b000017945 */ /* 0x000fe20003800000 */
[----:B------:R-:W-:Y:S02]  /*34f0*/  ISETP.LT.OR P0, PT, R6, 0x9, !P0 ;  /* 0x000000090600780c */ /* 0x000fe40004701670 */
[----:B------:R-:W-:-:S05]  /*3500*/  F2FP.F16.E5M2.UNPACK_B R25, R25 ;  /* 0x00000019ff19723e */ /* 0x000fca00020004ff */
        /* <DEDUP_REMOVED lines=8> */
.L_x_51:
[----:B------:R-:W-:Y:S05]  /*3590*/  BSYNC B1 ;  /* 0x0000000000017941 */ /* 0x000fea0003800000 */
.L_x_50:
        /* <DEDUP_REMOVED lines=12> */
.L_x_53:
[----:B------:R-:W-:Y:S05]  /*3660*/  BSYNC B1 ;  /* 0x0000000000017941 */ /* 0x000fea0003800000 */
.L_x_52:
        /* <DEDUP_REMOVED lines=13> */
.L_x_55:
[----:B------:R-:W-:Y:S05]  /*3740*/  BSYNC B1 ;  /* 0x0000000000017941 */ /* 0x000fea0003800000 */
.L_x_54:
        /* <DEDUP_REMOVED lines=13> */
.L_x_57:
[----:B------:R-:W-:Y:S05]  /*3820*/  BSYNC B1 ;  /* 0x0000000000017941 */ /* 0x000fea0003800000 */
.L_x_56:
        /* <DEDUP_REMOVED lines=12> */
.L_x_59:
[----:B------:R-:W-:Y:S05]  /*38f0*/  BSYNC B1 ;  /* 0x0000000000017941 */ /* 0x000fea0003800000 */
.L_x_58:
        /* <DEDUP_REMOVED lines=12> */
.L_x_61:
[----:B------:R-:W-:Y:S05]  /*39c0*/  BSYNC B1 ;  /* 0x0000000000017941 */ /* 0x000fea0003800000 */
.L_x_60:
        /* <DEDUP_REMOVED lines=13> */
.L_x_63:
[----:B------:R-:W-:Y:S05]  /*3aa0*/  BSYNC B1 ;  /* 0x0000000000017941 */ /* 0x000fea0003800000 */
.L_x_62:
        /* <DEDUP_REMOVED lines=13> */
.L_x_65:
[----:B------:R-:W-:Y:S05]  /*3b80*/  BSYNC B1 ;  /* 0x0000000000017941 */ /* 0x000fea0003800000 */
.L_x_64:
        /* <DEDUP_REMOVED lines=12> */
.L_x_67:
[----:B------:R-:W-:Y:S05]  /*3c50*/  BSYNC B1 ;  /* 0x0000000000017941 */ /* 0x000fea0003800000 */
.L_x_66:
        /* <DEDUP_REMOVED lines=12> */
.L_x_69:
[----:B------:R-:W-:Y:S05]  /*3d20*/  BSYNC B1 ;  /* 0x0000000000017941 */ /* 0x000fea0003800000 */
.L_x_68:
        /* <DEDUP_REMOVED lines=13> */
.L_x_71:
[----:B------:R-:W-:Y:S05]  /*3e00*/  BSYNC B1 ;  /* 0x0000000000017941 */ /* 0x000fea0003800000 */
.L_x_70:
        /* <DEDUP_REMOVED lines=13> */
.L_x_73:
[----:B------:R-:W-:Y:S05]  /*3ee0*/  BSYNC B1 ;  /* 0x0000000000017941 */ /* 0x000fea0003800000 */
.L_x_72:
        /* <DEDUP_REMOVED lines=12> */
.L_x_75:
[----:B------:R-:W-:Y:S05]  /*3fb0*/  BSYNC B1 ;  /* 0x0000000000017941 */ /* 0x000fea0003800000 */
.L_x_74:
        /* <DEDUP_REMOVED lines=12> */
.L_x_77:
[----:B------:R-:W-:Y:S05]  /*4080*/  BSYNC B1 ;  /* 0x0000000000017941 */ /* 0x000fea0003800000 */
.L_x_76:
        /* <DEDUP_REMOVED lines=13> */
.L_x_79:
[----:B------:R-:W-:Y:S05]  /*4160*/  BSYNC B1 ;  /* 0x0000000000017941 */ /* 0x000fea0003800000 */
.L_x_78:
        /* <DEDUP_REMOVED lines=13> */
.L_x_81:
[----:B------:R-:W-:Y:S05]  /*4240*/  BSYNC B1 ;  /* 0x0000000000017941 */ /* 0x000fea0003800000 */
.L_x_80:
        /* <DEDUP_REMOVED lines=12> */
.L_x_83:
[----:B------:R-:W-:Y:S05]  /*4310*/  BSYNC B1 ;  /* 0x0000000000017941 */ /* 0x000fea0003800000 */
.L_x_82:
        /* <DEDUP_REMOVED lines=12> */
.L_x_85:
[----:B------:R-:W-:Y:S05]  /*43e0*/  BSYNC B1 ;  /* 0x0000000000017941 */ /* 0x000fea0003800000 */
.L_x_84:
        /* <DEDUP_REMOVED lines=13> */
.L_x_87:
[----:B------:R-:W-:Y:S05]  /*44c0*/  BSYNC B1 ;  /* 0x0000000000017941 */ /* 0x000fea0003800000 */
.L_x_86:
        /* <DEDUP_REMOVED lines=13> */
.L_x_89:
[----:B------:R-:W-:Y:S05]  /*45a0*/  BSYNC B1 ;  /* 0x0000000000017941 */ /* 0x000fea0003800000 */
.L_x_88:
        /* <DEDUP_REMOVED lines=12> */
.L_x_91:
[----:B------:R-:W-:Y:S05]  /*4670*/  BSYNC B1 ;  /* 0x0000000000017941 */ /* 0x000fea0003800000 */
.L_x_90:
        /* <DEDUP_REMOVED lines=12> */
.L_x_93:
[----:B------:R-:W-:Y:S05]  /*4740*/  BSYNC B1 ;  /* 0x0000000000017941 */ /* 0x000fea0003800000 */
.L_x_92:
        /* <DEDUP_REMOVED lines=13> */
.L_x_95:
[----:B------:R-:W-:Y:S05]  /*4820*/  BSYNC B1 ;  /* 0x0000000000017941 */ /* 0x000fea0003800000 */
.L_x_94:
[----:B-----5:R-:W-:Y:S01]  /*4830*/  LOP3.LUT R25, R25, 0xff, RZ, 0xc0, !PT ;  /* 0x000000ff19197812 */ /* 0x020fe200078ec0ff */
[----:B------:R-:W-:Y:S01]  /*4840*/  BSSY B1, `(.L_x_96) ;  /* 0x000000c000017945 */ /* 0x000fe20003800000 */
[----:B------:R-:W-:Y:S02]  /*4850*/  ISETP.GE.AND P1, PT, R24, 0x3a, PT ;  /* 0x0000003a1800780c */ /* 0x000fe40003f26270 */
[----:B------:R-:W-:Y:S02]  /*4860*/  F2FP.F16.E5M2.UNPACK_B R25, R25 ;  /* 0x00000019ff19723e */ /* 0x000fe400020004ff */
[----:B------:R-:W-:Y:S02]  /*4870*/  ISETP.LT.OR P3, PT, R6, 0x1, !P1 ;  /* 0x000000010600780c */ /* 0x000fe40004f61670 */
[----:B------:R-:W-:Y:S01]  /*4880*/  PRMT R24, RZ, 0x7610, R24 ;  /* 0x00007610ff187816 */ /* 0x000fe20000000018 */
[----:B------:R-:W-:-:S05]  /*4890*/  HADD2.F32 R26, -RZ, R25.H0_H0 ;  /* 0x20000019ff1a7230 */ /* 0x000fca0000004100 */
[----:B------:R-:W-:-:S04]  /*48a0*/  FMUL R26, R26, R13 ;  /* 0x0000000d1a1a7220 */ /* 0x000fc80000400000 */
[----:B------:R-:W-:-:S05]  /*48b0*/  FFMA R26, R57, R12, R26 ;  /* 0x0000000c391a7223 */ /* 0x000fca000000001a */
[----:B------:R-:W-:-:S05]  /*48c0*/  F2FP.SATFINITE.E5M2.F32.PACK_AB_MERGE_C R25, RZ, R26, RZ ;  /* 0x0000001aff19723e */ /* 0x000fca00048060ff */
[----:B------:R0:W-:Y:S01]  /*48d0*/  @!P2 STG.E.U8 desc[UR20][R14.64+0x38], R25 ;  /* 0x000038190e00a986 */ /* 0x0001e2000c101114 */
[----:B------:R-:W-:Y:S05]  /*48e0*/  @P3 BRA `(.L_x_97) ;  /* 0x0000000000043947 */ /* 0x000fea0003800000 */
[----:B------:R0:W5:Y:S02]  /*48f0*/  LDG.E.U8 R24, desc[UR20][R4.64+0x39] ;  /* 0x0000391404187981 */ /* 0x000164000c1e1100 */
.L_x_97:
[----:B------:R-:W-:Y:S05]  /*4900*/  BSYNC B1 ;  /* 0x0000000000017941 */ /* 0x000fea0003800000 */
.L_x_96:
[----:B-----5:R-:W-:Y:S01]  /*4910*/  LOP3.LUT R24, R24, 0xff, RZ, 0xc0, !PT ;  /* 0x000000ff18187812 */ /* 0x020fe200078ec0ff */
[----:B------:R-:W-:Y:S01]  /*4920*/  BSSY B1, `(.L_x_98) ;  /* 0x000000b000017945 */ /* 0x000fe20003800000 */
[----:B------:R-:W-:Y:S02]  /*4930*/  ISETP.LT.OR P0, PT, R6, 0x9, !P0 ;  /* 0x000000090600780c */ /* 0x000fe40004701670 */
[----:B------:R-:W-:Y:S02]  /*4940*/  F2FP.F16.E5M2.UNPACK_B R24, R24 ;  /* 0x00000018ff18723e */ /* 0x000fe400020004ff */
[----:B0-2---:R-:W-:-:S03]  /*4950*/  PRMT R4, RZ, 0x7610, R4 ;  /* 0x00007610ff047816 */ /* 0x005fc60000000004 */
[----:B------:R-:W-:-:S05]  /*4960*/  HADD2.F32 R24, -RZ, R24.H0_H0 ;  /* 0x20000018ff187230 */ /* 0x000fca0000004100 */
[----:B------:R-:W-:-:S04]  /*4970*/  FMUL R5, R24, R13 ;  /* 0x0000000d18057220 */ /* 0x000fc80000400000 */
[----:B------:R-:W-:-:S05]  /*4980*/  FFMA R5, R56, R12, R5 ;  /* 0x0000000c38057223 */ /* 0x000fca0000000005 */
[----:B------:R-:W-:-:S05]  /*4990*/  F2FP.SATFINITE.E5M2.F32.PACK_AB_MERGE_C R5, RZ, R5, RZ ;  /* 0x00000005ff05723e */ /* 0x000fca00048060ff */
[----:B------:R0:W-:Y:S01]  /*49a0*/  @!P3 STG.E.U8 desc[UR20][R14.64+0x39], R5 ;  /* 0x000039050e00b986 */ /* 0x0001e2000c101114 */
[----:B------:R-:W-:Y:S05]  /*49b0*/  @P0 BRA `(.L_x_99) ;  /* 0x0000000000040947 */ /* 0x000fea0003800000 */
[----:B------:R2:W5:Y:S02]  /*49c0*/  LDG.E.U8 R4, desc[UR20][R20.64+0x38] ;  /* 0x0000381414047981 */ /* 0x000564000c1e1100 */
.L_x_99:
[----:B------:R-:W-:Y:S05]  /*49d0*/  BSYNC B1 ;  /* 0x0000000000017941 */ /* 0x000fea0003800000 */
.L_x_98:
[----:B-----5:R-:W-:Y:S01]  /*49e0*/  LOP3.LUT R4, R4, 0xff, RZ, 0xc0, !PT ;  /* 0x000000ff04047812 */ /* 0x020fe200078ec0ff */
[----:B------:R-:W-:Y:S01]  /*49f0*/  BSSY B1, `(.L_x_100) ;  /* 0x000000b000017945 */ /* 0x000fe20003800000 */
[----:B------:R-:W-:Y:S02]  /*4a00*/  ISETP.LT.OR P1, PT, R6, 0x9, !P1 ;  /* 0x000000090600780c */ /* 0x000fe40004f21670 */
[----:B------:R-:W-:-:S05]  /*4a10*/  F2FP.F16.E5M2.UNPACK_B R4, R4 ;  /* 0x00000004ff04723e */ /* 0x000fca00020004ff */
[----:B------:R-:W-:-:S05]  /*4a20*/  HADD2.F32 R4, -RZ, R4.H0_H0 ;  /* 0x20000004ff047230 */ /* 0x000fca0000004100 */
[----:B------:R-:W-:-:S04]  /*4a30*/  FMUL R4, R4, R13 ;  /* 0x0000000d04047220 */ /* 0x000fc80000400000 */
[----:B------:R-:W-:-:S05]  /*4a40*/  FFMA R4, R23, R12, R4 ;  /* 0x0000000c17047223 */ /* 0x000fca0000000004 */
[----:B0-----:R-:W-:Y:S02]  /*4a50*/  F2FP.SATFINITE.E5M2.F32.PACK_AB_MERGE_C R5, RZ, R4, RZ ;  /* 0x00000004ff05723e */ /* 0x001fe400048060ff */
[----:B------:R-:W-:-:S03]  /*4a60*/  PRMT R4, RZ, 0x7610, R4 ;  /* 0x00007610ff047816 */ /* 0x000fc60000000004 */
[----:B------:R0:W-:Y:S01]  /*4a70*/  @!P0 STG.E.U8 desc[UR20][R16.64+0x38], R5 ;  /* 0x0000380510008986 */ /* 0x0001e2000c101114 */
[----:B------:R-:W-:Y:S05]  /*4a80*/  @P1 BRA `(.L_x_101) ;  /* 0x0000000000041947 */ /* 0x000fea0003800000 */
[----:B------:R0:W5:Y:S02]  /*4a90*/  LDG.E.U8 R4, desc[UR20][R20.64+0x39] ;  /* 0x0000391414047981 */ /* 0x000164000c1e1100 */
.L_x_101:
[----:B------:R-:W-:Y:S05]  /*4aa0*/  BSYNC B1 ;  /* 0x0000000000017941 */ /* 0x000fea0003800000 */
.L_x_100:
[----:B------:R-:W-:Y:S05]  /*4ab0*/  @P1 BRA `(.L_x_102) ;  /* 0x0000000800601947 */ /* 0x000fea0003800000 */
[----:B-----5:R-:W-:-:S04]  /*4ac0*/  LOP3.LUT R4, R4, 0xff, RZ, 0xc0, !PT ;  /* 0x000000ff04047812 */ /* 0x020fc800078ec0ff */
[----:B------:R-:W-:-:S05]  /*4ad0*/  F2FP.F16.E5M2.UNPACK_B R4, R4 ;  /* 0x00000004ff04723e */ /* 0x000fca00020004ff */
[----:B------:R-:W-:-:S05]  /*4ae0*/  HADD2.F32 R4, -RZ, R4.H0_H0 ;  /* 0x20000004ff047230 */ /* 0x000fca0000004100 */
[----:B0-----:R-:W-:-:S04]  /*4af0*/  FMUL R5, R4, R13 ;  /* 0x0000000d04057220 */ /* 0x001fc80000400000 */
[----:B------:R-:W-:-:S05]  /*4b00*/  FFMA R5, R22, R12, R5 ;  /* 0x0000000c16057223 */ /* 0x000fca0000000005 */
[----:B------:R-:W-:-:S05]  /*4b10*/  F2FP.SATFINITE.E5M2.F32.PACK_AB_MERGE_C R5, RZ, R5, RZ ;  /* 0x00000005ff05723e */ /* 0x000fca00048060ff */
[----:B------:R0:W-:Y:S01]  /*4b20*/  STG.E.U8 desc[UR20][R16.64+0x39], R5 ;  /* 0x0000390510007986 */ /* 0x0001e2000c101114 */
[----:B------:R-:W-:Y:S05]  /*4b30*/  BRA `(.L_x_102) ;  /* 0x0000000800407947 */ /* 0x000fea0003800000 */
.L_x_37:
[C---:B------:R-:W-:Y:S01]  /*4b40*/  ISETP.GE.AND P3, PT, R24.reuse, 0x1, PT ;  /* 0x000000011800780c */ /* 0x040fe20003f66270 */
[-C--:B------:R-:W-:Y:S01]  /*4b50*/  FMUL R85, R85, R12.reuse ;  /* 0x0000000c55557220 */ /* 0x080fe20000400000 */
[----:B------:R-:W-:Y:S01]  /*4b60*/  ISETP.GE.AND P0, PT, R24, 0x2, PT ;  /* 0x000000021800780c */ /* 0x000fe20003f06270 */
[-C--:B------:R-:W-:Y:S01]  /*4b70*/  FMUL R84, R84, R12.reuse ;  /* 0x0000000c54547220 */ /* 0x080fe20000400000 */
[C---:B------:R-:W-:Y:S01]  /*4b80*/  ISETP.LT.OR P1, PT, R6.reuse, 0x1, !P3 ;  /* 0x000000010600780c */ /* 0x040fe20005f21670 */
[-C--:B------:R-:W-:Y:S01]  /*4b90*/  FMUL R83, R83, R12.reuse ;  /* 0x0000000c53537220 */ /* 0x080fe20000400000 */
[----:B------:R-:W-:Y:S01]  /*4ba0*/  ISETP.LT.OR P2, PT, R6, 0x1, !P0 ;  /* 0x000000010600780c */ /* 0x000fe20004741670 */
[-C--:B------:R-:W-:Y:S01]  /*4bb0*/  FMUL R82, R82, R12.reuse ;  /* 0x0000000c52527220 */ /* 0x080fe20000400000 */
[----:B------:R-:W-:Y:S01]  /*4bc0*/  ISETP.LT.OR P3, PT, R6, 0x9, !P3 ;  /* 0x000000090600780c */ /* 0x000fe20005f61670 */
[-C--:B------:R-:W-:Y:S01]  /*4bd0*/  FMUL R81, R81, R12.reuse ;  /* 0x0000000c51517220 */ /* 0x080fe20000400000 */
[----:B------:R-:W-:Y:S01]  /*4be0*/  F2FP.SATFINITE.E5M2.F32.PACK_AB_MERGE_C R85, RZ, R85, RZ ;  /* 0x00000055ff55723e */ /* 0x000fe200048060ff */
[----:B------:R-:W-:Y:S01]  /*4bf0*/  FMUL R80, R80, R12 ;  /* 0x0000000c50507220 */ /* 0x000fe20000400000 */
[----:B------:R-:W-:Y:S01]  /*4c00*/  F2FP.SATFINITE.E5M2.F32.PACK_AB_MERGE_C R5, RZ, R84, RZ ;  /* 0x00000054ff05723e */ /* 0x000fe200048060ff */
[-C--:B------:R-:W-:Y:S01]  /*4c10*/  FMUL R79, R79, R12.reuse ;  /* 0x0000000c4f4f7220 */ /* 0x080fe20000400000 */
[----:B------:R-:W-:Y:S01]  /*4c20*/  F2FP.SATFINITE.E5M2.F32.PACK_AB_MERGE_C R83, RZ, R83, RZ ;  /* 0x00000053ff53723e */ /* 0x000fe200048060ff */
[-C--:B------:R-:W-:Y:S01]  /*4c30*/  FMUL R78, R78, R12.reuse ;  /* 0x0000000c4e4e7220 */ /* 0x080fe20000400000 */
[----:B------:R-:W-:Y:S01]  /*4c40*/  ISETP.LT.OR P0, PT, R6, 0x9, !P0 ;  /* 0x000000090600780c */ /* 0x000fe20004701670 */
[----:B------:R-:W-:Y:S01]  /*4c50*/  @!P1 STG.E.U8 desc[UR20][R14.64], R85 ;  /* 0x000000550e009986 */ /* 0x000fe2000c101114 */
[C---:B------:R-:W-:Y:S01]  /*4c60*/  ISETP.GE.AND P1, PT, R24.reuse, 0x9, PT ;  /* 0x000000091800780c */ /* 0x040fe20003f26270 */
[-C--:B------:R-:W-:Y:S01]  /*4c70*/  FMUL R77, R77, R12.reuse ;  /* 0x0000000c4d4d7220 */ /* 0x080fe20000400000 */
[----:B------:R-:W-:Y:S01]  /*4c80*/  F2FP.SATFINITE.E5M2.F32.PACK_AB_MERGE_C R81, RZ, R81, RZ ;  /* 0x00000051ff51723e */ /* 0x000fe200048060ff */
[----:B------:R0:W-:Y:S01]  /*4c90*/  @!P2 STG.E.U8 desc[UR20][R14.64+0x1], R5 ;  /* 0x000001050e00a986 */ /* 0x0001e2000c101114 */
[----:B------:R-:W-:Y:S01]  /*4ca0*/  ISETP.GE.AND P2, PT, R24, 0xa, PT ;  /* 0x0000000a1800780c */ /* 0x000fe20003f46270 */
[----:B------:R-:W-:Y:S01]  /*4cb0*/  FMUL R76, R76, R12 ;  /* 0x0000000c4c4c7220 */ /* 0x000fe20000400000 */
[----:B------:R-:W-:Y:S01]  /*4cc0*/  F2FP.SATFINITE.E5M2.F32.PACK_AB_MERGE_C R21, RZ, R80, RZ ;  /* 0x00000050ff15723e */ /* 0x000fe200048060ff */
[----:B------:R-:W-:Y:S01]  /*4cd0*/  @!P3 STG.E.U8 desc[UR20][R16.64], R83 ;  /* 0x000000531000b986 */ /* 0x000fe2000c101114 */
[----:B------:R-:W-:Y:S01]  /*4ce0*/  ISETP.LT.OR P3, PT, R6, 0x1, !P1 ;  /* 0x000000010600780c */ /* 0x000fe20004f61670 */
[-C--:B------:R-:W-:Y:S01]  /*4cf0*/  FMUL R74, R74, R12.reuse ;  /* 0x0000000c4a4a7220 */ /* 0x080fe20000400000 */
[C---:B------:R-:W-:Y:S01]  /*4d00*/  ISETP.LT.OR P5, PT, R6.reuse, 0x1, !P2 ;  /* 0x000000010600780c */ /* 0x040fe200057a1670 */
[-C--:B------:R-:W-:Y:S01]  /*4d10*/  FMUL R75, R75, R12.reuse ;  /* 0x0000000c4b4b7220 */ /* 0x080fe20000400000 */
[----:B------:R-:W-:Y:S01]  /*4d20*/  ISETP.LT.OR P1, PT, R6, 0x9, !P1 ;  /* 0x000000090600780c */ /* 0x000fe20004f21670 */
[-C--:B------:R-:W-:Y:S01]  /*4d30*/  FMUL R73, R73, R12.reuse ;  /* 0x0000000c49497220 */ /* 0x080fe20000400000 */
[----:B------:R-:W-:Y:S01]  /*4d40*/  F2FP.SATFINITE.E5M2.F32.PACK_AB_MERGE_C R79, RZ, R79, RZ ;  /* 0x0000004fff4f723e */ /* 0x000fe200048060ff */
[----:B------:R-:W-:Y:S01]  /*4d50*/  FMUL R72, R72, R12 ;  /* 0x0000000c48487220 */ /* 0x000fe20000400000 */
[----:B0-----:R-:W-:Y:S01]  /*4d60*/  F2FP.SATFINITE.E5M2.F32.PACK_AB_MERGE_C R5, RZ, R82, RZ ;  /* 0x00000052ff05723e */ /* 0x001fe200048060ff */
[-C--:B------:R-:W-:Y:S01]  /*4d70*/  FMUL R70, R70, R12.reuse ;  /* 0x0000000c46467220 */ /* 0x080fe20000400000 */
[----:B------:R-:W-:Y:S01]  /*4d80*/  ISETP.LT.OR P2, PT, R6, 0x9, !P2 ;  /* 0x000000090600780c */ /* 0x000fe20005741670 */
[----:B------:R-:W-:Y:S01]  /*4d90*/  FMUL R71, R71, R12 ;  /* 0x0000000c47477220 */ /* 0x000fe20000400000 */
[----:B------:R-:W-:Y:S01]  /*4da0*/  F2FP.SATFINITE.E5M2.F32.PACK_AB_MERGE_C R25, RZ, R78, RZ ;  /* 0x0000004eff19723e */ /* 0x000fe200048060ff */
[----:B------:R0:W-:Y:S01]  /*4db0*/  @!P0 STG.E.U8 desc[UR20][R16.64+0x1], R5 ;  /* 0x0000010510008986 */ /* 0x0001e2000c101114 */
[C---:B------:R-:W-:Y:S01]  /*4dc0*/  ISETP.GE.AND P0, PT, R24.reuse, 0x11, PT ;  /* 0x000000111800780c */ /* 0x040fe20003f06270 */
[-C--:B------:R-:W-:Y:S01]  /*4dd0*/  FMUL R69, R69, R12.reuse ;  /* 0x0000000c45457220 */ /* 0x080fe20000400000 */
[----:B------:R-:W-:Y:S01]  /*4de0*/  F2FP.SATFINITE.E5M2.F32.PACK_AB_MERGE_C R77, RZ, R77, RZ ;  /* 0x0000004dff4d723e */ /* 0x000fe200048060ff */
[----:B------:R-:W-:Y:S01]  /*4df0*/  @!P3 STG.E.U8 desc[UR20][R14.64+0x8], R81 ;  /* 0x000008510e00b986 */ /* 0x000fe2000c101114 */
[----:B------:R-:W-:Y:S01]  /*4e00*/  ISETP.GE.AND P3, PT, R24, 0x12, PT ;  /* 0x000000121800780c */ /* 0x000fe20003f66270 */
[-C--:B------:R-:W-:Y:S01]  /*4e10*/  FMUL R68, R68, R12.reuse ;  /* 0x0000000c44447220 */ /* 0x080fe20000400000 */
[----:B------:R-:W-:Y:S01]  /*4e20*/  F2FP.SATFINITE.E5M2.F32.PACK_AB_MERGE_C R75, RZ, R75, RZ ;  /* 0x0000004bff4b723e */ /* 0x000fe200048060ff */
[----:B------:R1:W-:Y:S01]  /*4e30*/  @!P5 STG.E.U8 desc[UR20][R14.64+0x9], R21 ;  /* 0x000009150e00d986 */ /* 0x0003e2000c101114 */
[C---:B------:R-:W-:Y:S01]  /*4e40*/  ISETP.LT.OR P5, PT, R6.reuse, 0x1, !P3 ;  /* 0x000000010600780c */ /* 0x040fe20005fa1670 */
[-C--:B------:R-:W-:Y:S01]  /*4e50*/  FMUL R67, R67, R12.reuse ;  /* 0x0000000c43437220 */ /* 0x080fe20000400000 */
[C---:B------:R-:W-:Y:S01]  /*4e60*/  ISETP.LT.OR P3, PT, R6.reuse, 0x9, !P3 ;  /* 0x000000090600780c */ /* 0x040fe20005f61670 */
[----:B------:R-:W-:Y:S01]  /*4e70*/  @!P1 STG.E.U8 desc[UR20][R16.64+0x8], R79 ;  /* 0x0000084f10009986 */ /* 0x000fe2000c101114 */
[----:B------:R-:W-:Y:S01]  /*4e80*/  ISETP.LT.OR P1, PT, R6, 0x1, !P0 ;  /* 0x000000010600780c */ /* 0x000fe20004721670 */
[----:B------:R-:W-:Y:S01]  /*4e90*/  FMUL R66, R66, R12 ;  /* 0x0000000c42427220 */ /* 0x000fe20000400000 */
[----:B0-----:R-:W-:Y:S01]  /*4ea0*/  F2FP.SATFINITE.E5M2.F32.PACK_AB_MERGE_C R5, RZ, R76, RZ ;  /* 0x0000004cff05723e */ /* 0x001fe200048060ff */
[----:B------:R-:W-:Y:S01]  /*4eb0*/  @!P2 STG.E.U8 desc[UR20][R16.64+0x9], R25 ;  /* 0x000009191000a986 */ /* 0x000fe2000c101114 */
[----:B------:R-:W-:Y:S01]  /*4ec0*/  ISETP.GE.AND P2, PT, R24, 0x19, PT ;  /* 0x000000191800780c */ /* 0x000fe20003f46270 */
[-C--:B------:R-:W-:Y:S01]  /*4ed0*/  FMUL R65, R65, R12.reuse ;  /* 0x0000000c41417220 */ /* 0x080fe20000400000 */
[----:B------:R-:W-:Y:S01]  /*4ee0*/  ISETP.LT.OR P0, PT, R6, 0x9, !P0 ;  /* 0x000000090600780c */ /* 0x000fe20004701670 */
[----:B------:R-:W-:Y:S01]  /*4ef0*/  FMUL R64, R64, R12 ;  /* 0x0000000c40407220 */ /* 0x000fe20000400000 */
[----:B------:R-:W-:Y:S01]  /*4f00*/  ISETP.LT.OR P6, PT, R6, 0x1, !P2 ;  /* 0x000000010600780c */ /* 0x000fe200057c1670 */
[----:B------:R0:W-:Y:S01]  /*4f10*/  @!P5 STG.E.U8 desc[UR20][R14.64+0x11], R5 ;  /* 0x000011050e00d986 */ /* 0x0001e2000c101114 */
[----:B-1----:R-:W-:Y:S01]  /*4f20*/  F2FP.SATFINITE.E5M2.F32.PACK_AB_MERGE_C R21, RZ, R74, RZ ;  /* 0x0000004aff15723e */ /* 0x002fe200048060ff */
[-C--:B------:R-:W-:Y:S01]  /*4f30*/  FMUL R62, R62, R12.reuse ;  /* 0x0000000c3e3e7220 */ /* 0x080fe20000400000 */
[----:B------:R-:W-:Y:S01]  /*4f40*/  F2FP.SATFINITE.E5M2.F32.PACK_AB_MERGE_C R73, RZ, R73, RZ ;  /* 0x00000049ff49723e */ /* 0x000fe200048060ff */
[----:B------:R-:W-:Y:S01]  /*4f50*/  @!P1 STG.E.U8 desc[UR20][R14.64+0x10], R77 ;  /* 0x0000104d0e009986 */ /* 0x000fe2000c101114 */
[----:B------:R-:W-:Y:S01]  /*4f60*/  ISETP.GE.AND P1, PT, R24, 0x1a, PT ;  /* 0x0000001a1800780c */ /* 0x000fe20003f26270 */
[-C--:B------:R-:W-:Y:S01]  /*4f70*/  FMUL R63, R63, R12.reuse ;  /* 0x0000000c3f3f7220 */ /* 0x080fe20000400000 */
[C---:B------:R-:W-:Y:S01]  /*4f80*/  ISETP.LT.OR P2, PT, R6.reuse, 0x9, !P2 ;  /* 0x000000090600780c */ /* 0x040fe20005741670 */
[----:B------:R1:W-:Y:S01]  /*4f90*/  @!P3 STG.E.U8 desc[UR20][R16.64+0x11], R21 ;  /* 0x000011151000b986 */ /* 0x0003e2000c101114 */
[C---:B------:R-:W-:Y:S01]  /*4fa0*/  ISETP.LT.OR P5, PT, R6.reuse, 0x1, !P1 ;  /* 0x000000010600780c */ /* 0x040fe20004fa1670 */
[----:B------:R-:W-:Y:S01]  /*4fb0*/  FMUL R61, R61, R12 ;  /* 0x0000000c3d3d7220 */ /* 0x000fe20000400000 */
[----:B------:R-:W-:Y:S01]  /*4fc0*/  ISETP.LT.OR P3, PT, R6, 0x9, !P1 ;  /* 0x000000090600780c */ /* 0x000fe20004f61670 */
[----:B------:R-:W-:Y:S01]  /*4fd0*/  @!P0 STG.E.U8 desc[UR20][R16.64+0x10], R75 ;  /* 0x0000104b10008986 */ /* 0x000fe2000c101114 */
[----:B0-----:R-:W-:Y:S01]  /*4fe0*/  F2FP.SATFINITE.E5M2.F32.PACK_AB_MERGE_C R5, RZ, R72, RZ ;  /* 0x00000048ff05723e */ /* 0x001fe200048060ff */
[-C--:B------:R-:W-:Y:S01]  /*4ff0*/  FMUL R60, R60, R12.reuse ;  /* 0x0000000c3c3c7220 */ /* 0x080fe20000400000 */
[C---:B------:R-:W-:Y:S01]  /*5000*/  ISETP.GE.AND P0, PT, R24.reuse, 0x21, PT ;  /* 0x000000211800780c */ /* 0x040fe20003f06270 */
[----:B------:R-:W-:Y:S01]  /*5010*/  @!P6 STG.E.U8 desc[UR20][R14.64+0x18], R73 ;  /* 0x000018490e00e986 */ /* 0x000fe2000c101114 */
[----:B------:R-:W-:Y:S01]  /*5020*/  ISETP.GE.AND P1, PT, R24, 0x22, PT ;  /* 0x000000221800780c */ /* 0x000fe20003f26270 */
[-C--:B------:R-:W-:Y:S01]  /*5030*/  FMUL R59, R59, R12.reuse ;  /* 0x0000000c3b3b7220 */ /* 0x080fe20000400000 */
[----:B------:R-:W-:Y:S01]  /*5040*/  ISETP.LT.OR P6, PT, R6, 0x1, !P0 ;  /* 0x000000010600780c */ /* 0x000fe200047c1670 */
[----:B------:R-:W-:Y:S01]  /*5050*/  FMUL R58, R58, R12 ;  /* 0x0000000c3a3a7220 */ /* 0x000fe20000400000 */
[----:B-1----:R-:W-:Y:S01]  /*5060*/  F2FP.SATFINITE.E5M2.F32.PACK_AB_MERGE_C R21, RZ, R70, RZ ;  /* 0x00000046ff15723e */ /* 0x002fe200048060ff */
[----:B------:R0:W-:Y:S01]  /*5070*/  @!P5 STG.E.U8 desc[UR20][R14.64+0x19], R5 ;  /* 0x000019050e00d986 */ /* 0x0001e2000c101114 */
[----:B------:R-:W-:Y:S01]  /*5080*/  ISETP.LT.OR P5, PT, R6, 0x1, !P1 ;  /* 0x000000010600780c */ /* 0x000fe20004fa1670 */
[-C--:B------:R-:W-:Y:S01]  /*5090*/  FMUL R57, R57, R12.reuse ;  /* 0x0000000c39397220 */ /* 0x080fe20000400000 */
[----:B------:R-:W-:Y:S01]  /*50a0*/  F2FP.SATFINITE.E5M2.F32.PACK_AB_MERGE_C R71, RZ, R71, RZ ;  /* 0x00000047ff47723e */ /* 0x000fe200048060ff */
[----:B------:R1:W-:Y:S01]  /*50b0*/  @!P3 STG.E.U8 desc[UR20][R16.64+0x19], R21 ;  /* 0x000019151000b986 */ /* 0x0003e2000c101114 */
[----:B------:R-:W-:Y:S01]  /*50c0*/  F2FP.SATFINITE.E5M2.F32.PACK_AB_MERGE_C R69, RZ, R69, RZ ;  /* 0x00000045ff45723e */ /* 0x000fe200048060ff */
[----:B------:R-:W-:Y:S01]  /*50d0*/  FMUL R56, R56, R12 ;  /* 0x0000000c38387220 */ /* 0x000fe20000400000 */
[----:B------:R-:W-:Y:S01]  /*50e0*/  F2FP.SATFINITE.E5M2.F32.PACK_AB_MERGE_C R25, RZ, R68, RZ ;  /* 0x00000044ff19723e */ /* 0x000fe200048060ff */
[----:B------:R-:W-:Y:S01]  /*50f0*/  @!P2 STG.E.U8 desc[UR20][R16.64+0x18], R71 ;  /* 0x000018471000a986 */ /* 0x000fe2000c101114 */
[----:B------:R-:W-:Y:S01]  /*5100*/  ISETP.LT.OR P3, PT, R6, 0x9, !P1 ;  /* 0x000000090600780c */ /* 0x000fe20004f61670 */
[-C--:B------:R-:W-:Y:S01]  /*5110*/  FMUL R23, R23, R12.reuse ;  /* 0x0000000c17177220 */ /* 0x080fe20000400000 */
[----:B------:R-:W-:Y:S01]  /*5120*/  ISETP.GE.AND P2, PT, R24, 0x29, PT ;  /* 0x000000291800780c */ /* 0x000fe20003f46270 */
[----:B------:R-:W-:Y:S01]  /*5130*/  @!P6 STG.E.U8 desc[UR20][R14.64+0x20], R69 ;  /* 0x000020450e00e986 */ /* 0x000fe2000c101114 */
[----:B------:R-:W-:Y:S01]  /*5140*/  ISETP.LT.OR P0, PT, R6, 0x9, !P0 ;  /* 0x000000090600780c */ /* 0x000fe20004701670 */
[----:B------:R-:W-:Y:S01]  /*5150*/  FMUL R22, R22, R12 ;  /* 0x0000000c16167220 */ /* 0x000fe20000400000 */
[----:B------:R-:W-:Y:S01]  /*5160*/  ISETP.GE.AND P1, PT, R24, 0x2a, PT ;  /* 0x0000002a1800780c */ /* 0x000fe20003f26270 */
[----:B------:R-:W-:Y:S01]  /*5170*/  @!P5 STG.E.U8 desc[UR20][R14.64+0x21], R25 ;  /* 0x000021190e00d986 */ /* 0x000fe2000c101114 */
[----:B------:R-:W-:-:S02]  /*5180*/  ISETP.LT.OR P6, PT, R6, 0x1, !P2 ;  /* 0x000000010600780c */ /* 0x000fc400057c1670 */
[C---:B------:R-:W-:Y:S02]  /*5190*/  ISETP.LT.OR P5, PT, R6.reuse, 0x1, !P1 ;  /* 0x000000010600780c */ /* 0x040fe40004fa1670 */
[----:B------:R-:W-:Y:S02]  /*51a0*/  F2FP.SATFINITE.E5M2.F32.PACK_AB_MERGE_C R67, RZ, R67, RZ ;  /* 0x00000043ff43723e */ /* 0x000fe400048060ff */
[----:B0-----:R-:W-:Y:S02]  /*51b0*/  F2FP.SATFINITE.E5M2.F32.PACK_AB_MERGE_C R5, RZ, R66, RZ ;  /* 0x00000042ff05723e */ /* 0x001fe400048060ff */
[----:B------:R-:W-:Y:S01]  /*51c0*/  F2FP.SATFINITE.E5M2.F32.PACK_AB_MERGE_C R65, RZ, R65, RZ ;  /* 0x00000041ff41723e */ /* 0x000fe200048060ff */
[----:B------:R-:W-:Y:S01]  /*51d0*/  @!P0 STG.E.U8 desc[UR20][R16.64+0x20], R67 ;  /* 0x0000204310008986 */ /* 0x000fe2000c101114 */
[----:B-1----:R-:W-:Y:S02]  /*51e0*/  F2FP.SATFINITE.E5M2.F32.PACK_AB_MERGE_C R21, RZ, R64, RZ ;  /* 0x00000040ff15723e */ /* 0x002fe400048060ff */
[C---:B------:R-:W-:Y:S01]  /*51f0*/  ISETP.LT.OR P1, PT, R6.reuse, 0x9, !P1 ;  /* 0x000000090600780c */ /* 0x040fe20004f21670 */
[----:B------:R0:W-:Y:S01]  /*5200*/  @!P3 STG.E.U8 desc[UR20][R16.64+0x21], R5 ;  /* 0x000021051000b986 */ /* 0x0001e2000c101114 */
[----:B------:R-:W-:-:S02]  /*5210*/  ISETP.LT.OR P2, PT, R6, 0x9, !P2 ;  /* 0x000000090600780c */ /* 0x000fc40005741670 */
[C---:B------:R-:W-:Y:S01]  /*5220*/  ISETP.GE.AND P3, PT, R24.reuse, 0x31, PT ;  /* 0x000000311800780c */ /* 0x040fe20003f66270 */
[----:B------:R-:W-:Y:S01]  /*5230*/  @!P6 STG.E.U8 desc[UR20][R14.64+0x28], R65 ;  /* 0x000028410e00e986 */ /* 0x000fe2000c101114 */
[----:B------:R-:W-:Y:S02]  /*5240*/  ISETP.GE.AND P0, PT, R24, 0x32, PT ;  /* 0x000000321800780c */ /* 0x000fe40003f06270 */
[----:B------:R-:W-:Y:S01]  /*5250*/  F2FP.SATFINITE.E5M2.F32.PACK_AB_MERGE_C R63, RZ, R63, RZ ;  /* 0x0000003fff3f723e */ /* 0x000fe200048060ff */
[----:B------:R1:W-:Y:S01]  /*5260*/  @!P5 STG.E.U8 desc[UR20][R14.64+0x29], R21 ;  /* 0x000029150e00d986 */ /* 0x0003e2000c101114 */
[C---:B------:R-:W-:Y:S02]  /*5270*/  ISETP.LT.OR P5, PT, R6.reuse, 0x1, !P3 ;  /* 0x000000010600780c */ /* 0x040fe40005fa1670 */
[----:B------:R-:W-:Y:S02]  /*5280*/  ISETP.LT.OR P6, PT, R6, 0x1, !P0 ;  /* 0x000000010600780c */ /* 0x000fe400047c1670 */
[----:B0-----:R-:W-:Y:S01]  /*5290*/  F2FP.SATFINITE.E5M2.F32.PACK_AB_MERGE_C R5, RZ, R62, RZ ;  /* 0x0000003eff05723e */ /* 0x001fe200048060ff */
[----:B------:R-:W-:Y:S01]  /*52a0*/  @!P2 STG.E.U8 desc[UR20][R16.64+0x28], R63 ;  /* 0x0000283f1000a986 */ /* 0x000fe2000c101114 */
[----:B------:R-:W-:-:S02]  /*52b0*/  F2FP.SATFINITE.E5M2.F32.PACK_AB_MERGE_C R61, RZ, R61, RZ ;  /* 0x0000003dff3d723e */ /* 0x000fc400048060ff */
[----:B------:R-:W-:Y:S01]  /*52c0*/  ISETP.GE.AND P2, PT, R24, 0x3a, PT ;  /* 0x0000003a1800780c */ /* 0x000fe20003f46270 */
[----:B------:R0:W-:Y:S01]  /*52d0*/  @!P1 STG.E.U8 desc[UR20][R16.64+0x29], R5 ;  /* 0x0000290510009986 */ /* 0x0001e2000c101114 */
[----:B------:R-:W-:Y:S02]  /*52e0*/  ISETP.LT.OR P1, PT, R6, 0x9, !P3 ;  /* 0x000000090600780c */ /* 0x000fe40005f21670 */
[----:B-1----:R-:W-:Y:S01]  /*52f0*/  F2FP.SATFINITE.E5M2.F32.PACK_AB_MERGE_C R21, RZ, R60, RZ ;  /* 0x0000003cff15723e */ /* 0x002fe200048060ff */
[----:B------:R-:W-:Y:S01]  /*5300*/  @!P5 STG.E.U8 desc[UR20][R14.64+0x30], R61 ;  /* 0x0000303d0e00d986 */ /* 0x000fe2000c101114 */
[----:B------:R-:W-:Y:S02]  /*5310*/  ISETP.GE.AND P3, PT, R24, 0x39, PT ;  /* 0x000000391800780c */ /* 0x000fe40003f66270 */
[C---:B------:R-:W-:Y:S01]  /*5320*/  ISETP.LT.OR P0, PT, R6.reuse, 0x9, !P0 ;  /* 0x000000090600780c */ /* 0x040fe20004701670 */
[----:B------:R1:W-:Y:S01]  /*5330*/  @!P6 STG.E.U8 desc[UR20][R14.64+0x31], R21 ;  /* 0x000031150e00e986 */ /* 0x0003e2000c101114 */
[----:B------:R-:W-:-:S02]  /*5340*/  ISETP.LT.OR P5, PT, R6, 0x1, !P3 ;  /* 0x000000010600780c */ /* 0x000fc40005fa1670 */
[C---:B------:R-:W-:Y:S02]  /*5350*/  ISETP.LT.OR P6, PT, R6.reuse, 0x1, !P2 ;  /* 0x000000010600780c */ /* 0x040fe400057c1670 */
[C---:B------:R-:W-:Y:S02]  /*5360*/  ISETP.LT.OR P3, PT, R6.reuse, 0x9, !P3 ;  /* 0x000000090600780c */ /* 0x040fe40005f61670 */
[----:B------:R-:W-:Y:S02]  /*5370*/  ISETP.LT.OR P2, PT, R6, 0x9, !P2 ;  /* 0x000000090600780c */ /* 0x000fe40005741670 */
[----:B------:R-:W-:Y:S02]  /*5380*/  F2FP.SATFINITE.E5M2.F32.PACK_AB_MERGE_C R59, RZ, R59, RZ ;  /* 0x0000003bff3b723e */ /* 0x000fe400048060ff */
[----:B0-----:R-:W-:Y:S02]  /*5390*/  F2FP.SATFINITE.E5M2.F32.PACK_AB_MERGE_C R5, RZ, R58, RZ ;  /* 0x0000003aff05723e */ /* 0x001fe400048060ff */
[----:B------:R-:W-:Y:S01]  /*53a0*/  F2FP.SATFINITE.E5M2.F32.PACK_AB_MERGE_C R57, RZ, R57, RZ ;  /* 0x00000039ff39723e */ /* 0x000fe200048060ff */
[----:B------:R0:W-:Y:S01]  /*53b0*/  @!P1 STG.E.U8 desc[UR20][R16.64+0x30], R59 ;  /* 0x0000303b10009986 */ /* 0x0001e2000c101114 */
[----:B-1----:R-:W-:-:S02]  /*53c0*/  F2FP.SATFINITE.E5M2.F32.PACK_AB_MERGE_C R21, RZ, R56, RZ ;  /* 0x00000038ff15723e */ /* 0x002fc400048060ff */
[----:B------:R-:W-:Y:S01]  /*53d0*/  F2FP.SATFINITE.E5M2.F32.PACK_AB_MERGE_C R23, RZ, R23, RZ ;  /* 0x00000017ff17723e */ /* 0x000fe200048060ff */
[----:B------:R0:W-:Y:S01]  /*53e0*/  @!P0 STG.E.U8 desc[UR20][R16.64+0x31], R5 ;  /* 0x0000310510008986 */ /* 0x0001e2000c101114 */
[----:B------:R-:W-:-:S03]  /*53f0*/  F2FP.SATFINITE.E5M2.F32.PACK_AB_MERGE_C R25, RZ, R22, RZ ;  /* 0x00000016ff19723e */ /* 0x000fc600048060ff */
[----:B------:R0:W-:Y:S04]  /*5400*/  @!P5 STG.E.U8 desc[UR20][R14.64+0x38], R57 ;  /* 0x000038390e00d986 */ /* 0x0001e8000c101114 */
[----:B------:R0:W-:Y:S04]  /*5410*/  @!P6 STG.E.U8 desc[UR20][R14.64+0x39], R21 ;  /* 0x000039150e00e986 */ /* 0x0001e8000c101114 */
[----:B------:R0:W-:Y:S04]  /*5420*/  @!P3 STG.E.U8 desc[UR20][R16.64+0x38], R23 ;  /* 0x000038171000b986 */ /* 0x0001e8000c101114 */
[----:B------:R0:W-:Y:S02]  /*5430*/  @!P2 STG.E.U8 desc[UR20][R16.64+0x39], R25 ;  /* 0x000039191000a986 */ /* 0x0001e4000c101114 */
.L_x_102:
[----:B------:R-:W-:Y:S05]  /*5440*/  BSYNC B0 ;  /* 0x0000000000007941 */ /* 0x000fea0003800000 */
.L_x_36:
[C---:B------:R-:W-:Y:S01]  /*5450*/  LEA R2, P0, R8.reuse, R2, 0x1 ;  /* 0x0000000208027211 */ /* 0x040fe200078008ff */
[----:B------:R-:W-:Y:S01]  /*5460*/  ULDC.64 UR6, c[0x0][0x650] ;  /* 0x0001940000067ab9 */ /* 0x000fe20000000a00 */
[----:B-----5:R-:W-:Y:S01]  /*5470*/  IMAD.U32 R4, RZ, RZ, UR16 ;  /* 0x00000010ff047e24 */ /* 0x020fe2000f8e00ff */
[----:B0-----:R-:W-:Y:S01]  /*5480*/  PRMT R14, RZ, 0x7610, R14 ;  /* 0x00007610ff0e7816 */ /* 0x001fe2000000000e */
[----:B------:R-:W-:Y:S01]  /*5490*/  IMAD.MOV.U32 R6, RZ, RZ, -0x1 ;  /* 0xffffffffff067424 */ /* 0x000fe200078e00ff */
[----:B------:R-:W-:Y:S01]  /*54a0*/  LEA.HI.X R3, R8, R3, R0, 0x1, P0 ;  /* 0x0000000308037211 */ /* 0x000fe200000f0c00 */
[----:B------:R0:W-:Y:S01]  /*54b0*/  SYNCS.ARRIVE.TRANS64.A1T0 RZ, [R4+UR24], RZ ;  /* 0x000000ff04ff79a7 */ /* 0x0001e20008100018 */
[----:B------:R-:W-:Y:S01]  /*54c0*/  ISETP.GE.U32.AND P0, PT, R2, UR6, PT ;  /* 0x0000000602007c0c */ /* 0x000fe2000bf06070 */
[----:B------:R-:W-:-:S03]  /*54d0*/  IMAD.MOV.U32 R5, RZ, RZ, -0x1 ;  /* 0xffffffffff057424 */ /* 0x000fc600078e00ff */
[----:B------:R-:W-:Y:S01]  /*54e0*/  ISETP.GE.U32.AND.EX P0, PT, R3, UR7, PT, P0 ;  /* 0x0000000703007c0c */ /* 0x000fe2000bf06100 */
[----:B0-----:R-:W-:-:S12]  /*54f0*/  IMAD.MOV.U32 R4, RZ, RZ, -0x1 ;  /* 0xffffffffff047424 */ /* 0x001fd800078e00ff */
[----:B------:R-:W-:Y:S05]  /*5500*/  @P0 BRA `(.L_x_103) ;  /* 0x0000000400600947 */ /* 0x000fea0003800000 */
[----:B------:R-:W0:Y:S01]  /*5510*/  S2R R26, SR_CTAID.X ;  /* 0x00000000001a7919 */ /* 0x000e220000002500 */
[----:B--234-:R-:W2:Y:S01]  /*5520*/  LDC.64 R20, c[0x0][0x628] ;  /* 0x00018a00ff147b82 */ /* 0x01cea20000000a00 */
[----:B------:R-:W-:Y:S01]  /*5530*/  ULDC UR6, c[0x0][0x150] ;  /* 0x0000540000067ab9 */ /* 0x000fe20000000800 */
[----:B-1----:R-:W-:Y:S01]  /*5540*/  IMAD.MOV.U32 R16, RZ, RZ, R2 ;  /* 0x000000ffff107224 */ /* 0x002fe200078e0002 */
[----:B------:R-:W1:Y:S01]  /*5550*/  S2R R28, SR_CTAID.Y ;  /* 0x00000000001c7919 */ /* 0x000e620000002600 */
[----:B------:R-:W-:-:S04]  /*5560*/  IMAD.MOV.U32 R17, RZ, RZ, R3 ;  /* 0x000000ffff117224 */ /* 0x000fc800078e0003 */
[----:B------:R-:W3:Y:S08]  /*5570*/  LDC R29, c[0x0][0x144] ;  /* 0x00005100ff1d7b82 */ /* 0x000ef00000000800 */
[----:B------:R-:W4:Y:S08]  /*5580*/  LDC R6, c[0x0][0x630] ;  /* 0x00018c00ff067b82 */ /* 0x000f300000000800 */
[----:B------:R-:W1:Y:S01]  /*5590*/  LDC.64 R24, c[0x0][0x620] ;  /* 0x00018800ff187b82 */ /* 0x000e620000000a00 */
[----:B--2---:R-:W-:-:S04]  /*55a0*/  ISETP.NE.U32.AND P0, PT, R20, RZ, PT ;  /* 0x000000ff1400720c */ /* 0x004fc80003f05070 */
[----:B------:R-:W-:Y:S02]  /*55b0*/  ISETP.NE.AND.EX P0, PT, R21, RZ, PT, P0 ;  /* 0x000000ff1500720c */ /* 0x000fe40003f05300 */
[----:B0-----:R-:W-:-:S05]  /*55c0*/  I2FP.F32.U32 R4, R26 ;  /* 0x0000001a00047245 */ /* 0x001fca0000201000 */
[----:B------:R-:W-:-:S04]  /*55d0*/  FMUL R4, R4, UR6 ;  /* 0x0000000604047c20 */ /* 0x000fc80008400000 */
[----:B------:R0:W2:Y:S02]  /*55e0*/  F2I.U32.TRUNC.NTZ R27, R4 ;  /* 0x00000004001b7305 */ /* 0x0000a4000020f000 */
[----:B---34-:R-:W-:Y:S05]  /*55f0*/  @!P0 BRA `(.L_x_104) ;  /* 0x0000000000288947 */ /* 0x018fea0003800000 */
[----:B------:R-:W3:Y:S02]  /*5600*/  LDC R5, c[0x0][0x634] ;  /* 0x00018d00ff057b82 */ /* 0x000ee40000000800 */
[----:B---3--:R-:W-:-:S05]  /*5610*/  IADD3 R17, P0, R2, R5, RZ ;  /* 0x0000000502117210 */ /* 0x008fca0007f1e0ff */
[----:B------:R-:W-:-:S04]  /*5620*/  IMAD.X R23, RZ, RZ, R3, P0 ;  /* 0x000000ffff177224 */ /* 0x000fc800000e0603 */
[----:B0-----:R-:W-:-:S04]  /*5630*/  IMAD.WIDE.U32 R4, R23, R20, RZ ;  /* 0x0000001417047225 */ /* 0x001fc800078e00ff */
[----:B------:R-:W-:-:S04]  /*5640*/  IMAD.WIDE.U32 R14, P0, R17, R21, R4 ;  /* 0x00000015110e7225 */ /* 0x000fc80007800004 */
[----:B------:R-:W-:-:S04]  /*5650*/  IMAD.WIDE.U32 R4, R17, R20, RZ ;  /* 0x0000001411047225 */ /* 0x000fc800078e00ff */
[----:B------:R-:W-:Y:S01]  /*5660*/  IMAD.X R17, RZ, RZ, RZ, P0 ;  /* 0x000000ffff117224 */ /* 0x000fe200000e06ff */
[----:B------:R-:W-:Y:S01]  /*5670*/  IADD3 RZ, P0, R5, R14, RZ ;  /* 0x0000000e05ff7210 */ /* 0x000fe20007f1e0ff */
[----:B------:R-:W-:-:S04]  /*5680*/  IMAD.MOV.U32 R16, RZ, RZ, R15 ;  /* 0x000000ffff107224 */ /* 0x000fc800078e000f */
[----:B------:R-:W-:-:S08]  /*5690*/  IMAD.WIDE.U32.X R16, R23, R21, R16, P0 ;  /* 0x0000001517107225 */ /* 0x000fd000000e0410 */
.L_x_104:
[-CC-:B------:R-:W-:Y:S01]  /*56a0*/  SHF.R.U64 R22, R16, R6.reuse, R17.reuse ;  /* 0x0000000610167219 */ /* 0x180fe20000001211 */
[----:B------:R-:W3:Y:S01]  /*56b0*/  LDC.64 R32, c[0x0][0x640] ;  /* 0x00019000ff207b82 */ /* 0x000ee20000000a00 */
[----:B0-----:R-:W-:Y:S01]  /*56c0*/  SHF.R.U32.HI R4, RZ, R6, R17 ;  /* 0x00000006ff047219 */ /* 0x001fe20000011611 */
[----:B--2---:R-:W-:Y:S01]  /*56d0*/  IMAD.MOV R27, RZ, RZ, -R27 ;  /* 0x000000ffff1b7224 */ /* 0x004fe200078e0a1b */
[----:B------:R-:W-:Y:S01]  /*56e0*/  IADD3 R15, P0, RZ, -R22, RZ ;  /* 0x80000016ff0f7210 */ /* 0x000fe20007f1e0ff */
[----:B------:R-:W-:Y:S01]  /*56f0*/  ULDC UR6, c[0x0][0x154] ;  /* 0x0000550000067ab9 */ /* 0x000fe20000000800 */
[----:B------:R-:W-:Y:S02]  /*5700*/  IMAD.MOV.U32 R17, RZ, RZ, 0x1 ;  /* 0x00000001ff117424 */ /* 0x000fe400078e00ff */
[----:B------:R-:W-:Y:S01]  /*5710*/  IMAD R27, R29, R27, R26 ;  /* 0x0000001b1d1b7224 */ /* 0x000fe200078e021a */
[----:B------:R-:W0:Y:S01]  /*5720*/  LDC R14, c[0x0][0x618] ;  /* 0x00018600ff0e7b82 */ /* 0x000e220000000800 */
[----:B------:R-:W-:-:S04]  /*5730*/  IMAD.X R5, RZ, RZ, ~R4, P0 ;  /* 0x000000ffff057224 */ /* 0x000fc800000e0e04 */
[-C--:B-1----:R-:W-:Y:S02]  /*5740*/  IMAD R6, R5, R24.reuse, RZ ;  /* 0x0000001805067224 */ /* 0x082fe400078e02ff */
[C---:B------:R-:W-:Y:S01]  /*5750*/  IMAD.WIDE.U32 R4, R15.reuse, R24, R2 ;  /* 0x000000180f047225 */ /* 0x040fe200078e0002 */
[----:B------:R-:W1:Y:S03]  /*5760*/  LDC R16, c[0x0][0x608] ;  /* 0x00018200ff107b82 */ /* 0x000e660000000800 */
[----:B------:R-:W-:Y:S01]  /*5770*/  IMAD R15, R15, R25, R6 ;  /* 0x000000190f0f7224 */ /* 0x000fe200078e0206 */
[----:B------:R-:W-:-:S03]  /*5780*/  I2FP.F32.U32 R6, R28 ;  /* 0x0000001c00067245 */ /* 0x000fc60000201000 */
[----:B------:R-:W-:Y:S01]  /*5790*/  IMAD.IADD R5, R5, 0x1, R15 ;  /* 0x0000000105057824 */ /* 0x000fe200078e020f */
[----:B------:R-:W2:Y:S01]  /*57a0*/  LDC R30, c[0x0][0x658] ;  /* 0x00019600ff1e7b82 */ /* 0x000ea20000000800 */
[----:B---3--:R-:W-:Y:S01]  /*57b0*/  ISETP.NE.U32.AND P0, PT, R32, RZ, PT ;  /* 0x000000ff2000720c */ /* 0x008fe20003f05070 */
[----:B------:R-:W-:-:S03]  /*57c0*/  IMAD.MOV.U32 R15, RZ, RZ, -0x1 ;  /* 0xffffffffff0f7424 */ /* 0x000fc600078e00ff */
[----:B------:R-:W-:-:S03]  /*57d0*/  ISETP.NE.AND.EX P0, PT, R33, RZ, PT, P0 ;  /* 0x000000ff2100720c */ /* 0x000fc60003f05300 */
[----:B------:R-:W3:Y:S01]  /*57e0*/  LDC R25, c[0x0][0x148] ;  /* 0x00005200ff197b82 */ /* 0x000ee20000000800 */
[-CC-:B0-----:R-:W-:Y:S02]  /*57f0*/  SHF.R.U64 R20, R4, R14.reuse, R5.reuse ;  /* 0x0000000e04147219 */ /* 0x181fe40000001205 */
[----:B------:R-:W-:Y:S01]  /*5800*/  SHF.R.U32.HI R5, RZ, R14, R5 ;  /* 0x0000000eff057219 */ /* 0x000fe20000011605 */
[----:B------:R-:W-:-:S04]  /*5810*/  FMUL R14, R6, UR6 ;  /* 0x00000006060e7c20 */ /* 0x000fc80008400000 */
[----:B------:R-:W0:Y:S01]  /*5820*/  LDC R26, c[0x0][0x600] ;  /* 0x00018000ff1a7b82 */ /* 0x000e220000000800 */
[----:B------:R4:W0:Y:S01]  /*5830*/  F2I.U32.TRUNC.NTZ R23, R14 ;  /* 0x0000000e00177305 */ /* 0x000822000020f000 */
[-CC-:B-1----:R-:W-:Y:S02]  /*5840*/  SHF.R.U64 R6, R20, R16.reuse, R5.reuse ;  /* 0x0000001014067219 */ /* 0x182fe40000001205 */
[----:B------:R-:W-:-:S04]  /*5850*/  SHF.R.U32.HI R5, RZ, R16, R5 ;  /* 0x00000010ff057219 */ /* 0x000fc80000011605 */
[----:B------:R-:W1:Y:S01]  /*5860*/  LDC R31, c[0x0][0x648] ;  /* 0x00019200ff1f7b82 */ /* 0x000e620000000800 */
[-CC-:B--2---:R-:W-:Y:S02]  /*5870*/  SHF.R.U64 R24, R6, R30.reuse, R5.reuse ;  /* 0x0000001e06187219 */ /* 0x184fe40000001205 */
[-C--:B------:R-:W-:Y:S02]  /*5880*/  SHF.L.U32 R15, R15, R30.reuse, RZ ;  /* 0x0000001e0f0f7219 */ /* 0x080fe400000006ff */
[-C--:B------:R-:W-:Y:S01]  /*5890*/  SHF.R.U32.HI R5, RZ, R30.reuse, R5 ;  /* 0x0000001eff057219 */ /* 0x080fe20000011605 */
[----:B------:R-:W-:Y:S01]  /*58a0*/  IMAD.MOV.U32 R4, RZ, RZ, R24 ;  /* 0x000000ffff047224 */ /* 0x000fe200078e0018 */
[----:B------:R-:W-:Y:S01]  /*58b0*/  SHF.L.U32 R30, R17, R30, RZ ;  /* 0x0000001e111e7219 */ /* 0x000fe200000006ff */
[----:B------:R-:W2:Y:S01]  /*58c0*/  LDC R34, c[0x0][0x638] ;  /* 0x00018e00ff227b82 */ /* 0x000ea20000000800 */
[----:B------:R-:W-:-:S07]  /*58d0*/  LOP3.LUT R29, RZ, R15, RZ, 0x33, !PT ;  /* 0x0000000fff1d7212 */ /* 0x000fce00078e33ff */
[----:B------:R-:W0:Y:S01]  /*58e0*/  LDC R35, c[0x0][0x610] ;  /* 0x00018400ff237b82 */ /* 0x000e220000000800 */
        /* <DEDUP_REMOVED lines=11> */
.L_x_105:
[----:B-1----:R-:W-:Y:S01]  /*59a0*/  SHF.R.U64 R4, R4, R31, R5 ;  /* 0x0000001f04047219 */ /* 0x002fe20000001205 */
[----:B0-----:R-:W-:Y:S01]  /*59b0*/  VIADD R17, R26, 0xffffffff ;  /* 0xffffffff1a117836 */ /* 0x001fe20000000000 */
[----:B------:R-:W-:Y:S01]  /*59c0*/  LOP3.LUT R15, R6, R29, RZ, 0xc0, !PT ;  /* 0x0000001d060f7212 */ /* 0x000fe200078ec0ff */
[----:B------:R-:W-:Y:S02]  /*59d0*/  IMAD.MOV R23, RZ, RZ, -R23 ;  /* 0x000000ffff177224 */ /* 0x000fe400078e0a17 */
[----:B------:R-:W-:Y:S02]  /*59e0*/  IMAD.MOV R5, RZ, RZ, -R4 ;  /* 0x000000ffff057224 */ /* 0x000fe400078e0a04 */
[----:B------:R-:W-:Y:S01]  /*59f0*/  IMAD R6, R30, R4, R15 ;  /* 0x000000041e067224 */ /* 0x000fe200078e020f */
[----:B------:R-:W-:Y:S01]  /*5a00*/  LOP3.LUT R15, R20, R17, RZ, 0xc0, !PT ;  /* 0x00000011140f7212 */ /* 0x000fe200078ec0ff */
[----:B---3--:R-:W-:Y:S02]  /*5a10*/  @P4 IMAD R27, R25, R23, R28 ;  /* 0x00000017191b4224 */ /* 0x008fe400078e021c */
[----:B--2---:R-:W-:-:S02]  /*5a20*/  IMAD R4, R5, R34, R24 ;  /* 0x0000002205047224 */ /* 0x004fc400078e0218 */
[----:B------:R-:W-:Y:S02]  /*5a30*/  IMAD R6, R6, R35, R27 ;  /* 0x0000002306067224 */ /* 0x000fe400078e021b */
[----:B------:R-:W-:Y:S02]  /*5a40*/  IMAD R5, R4, R26, R15 ;  /* 0x0000001a04057224 */ /* 0x000fe400078e020f */
[----:B------:R-:W-:-:S03]  /*5a50*/  IMAD.MOV.U32 R14, RZ, RZ, 0x1 ;  /* 0x00000001ff0e7424 */ /* 0x000fc600078e00ff */
[----:B------:R-:W-:Y:S02]  /*5a60*/  SEL R4, R5, R6, !P4 ;  /* 0x0000000605047207 */ /* 0x000fe40006000000 */
[----:B------:R-:W-:Y:S01]  /*5a70*/  SEL R6, R6, R5, !P4 ;  /* 0x0000000506067207 */ /* 0x000fe20006000000 */
[----:B------:R-:W-:-:S07]  /*5a80*/  IMAD.MOV.U32 R5, RZ, RZ, R22 ;  /* 0x000000ffff057224 */ /* 0x000fce00078e0016 */
.L_x_103:
[----:B------:R-:W-:Y:S02]  /*5a90*/  LOP3.LUT P0, RZ, R14, 0xff, RZ, 0xc0, !PT ;  /* 0x000000ff0eff7812 */ /* 0x000fe4000780c0ff */
[----:B------:R-:W-:-:S11]  /*5aa0*/  LOP3.LUT R87, R87, 0x1, RZ, 0x3c, !PT ;  /* 0x0000000157577812 */ /* 0x000fd600078e3cff */
[----:B------:R-:W-:Y:S05]  /*5ab0*/  @P0 BRA `(.L_x_106) ;  /* 0xffffffc000140947 */ /* 0x000fea000383ffff */
[----:B------:R-:W-:Y:S05]  /*5ac0*/  EXIT ;  /* 0x000000000000794d */ /* 0x000fea0003800000 */
.L_x_14:
[----:B------:R-:W-:-:S08]  /*5ad0*/  ISETP.NE.AND P0, PT, R20, RZ, PT ;  /* 0x000000ff1400720c */ /* 0x000fd00003f05270 */
[----:B-----5:R-:W0:-:S00]  /*5ae0*/  USETMAXREG.DEALLOC.CTAPOOL 0x28 ;  /* 0x00000028000079c8 */ /* 0x020e0000080e0500 */
[----:B------:R-:W-:Y:S05]  /*5af0*/  @P0 EXIT ;  /* 0x000000000000094d */ /* 0x000fea0003800000 */
[----:B0-----:R-:W-:Y:S01]  /*5b00*/  LOP3.LUT P0, RZ, R16, 0xff, RZ, 0xc0, !PT ;  /* 0x000000ff10ff7812 */ /* 0x001fe2000780c0ff */
[----:B------:R-:W-:Y:S02]  /*5b10*/  IMAD.MOV.U32 R13, RZ, RZ, 0x1 ;  /* 0x00000001ff0d7424 */ /* 0x000fe400078e00ff */
[----:B------:R-:W-:-:S10]  /*5b20*/  IMAD.MOV.U32 R12, RZ, RZ, RZ ;  /* 0x000000ffff0c7224 */ /* 0x000fd400078e00ff */
[----:B------:R-:W-:Y:S05]  /*5b30*/  @!P0 BRA `(.L_x_107) ;  /* 0x0000000c00008947 */ /* 0x000fea0003800000 */
[----:B------:R-:W-:Y:S01]  /*5b40*/  LOP3.LUT P0, RZ, R11, 0x1f, RZ, 0xc0, !PT ;  /* 0x0000001f0bff7812 */ /* 0x000fe2000780c0ff */
[----:B------:R-:W-:Y:S01]  /*5b50*/  ULDC UR5, c[0x0][0x658] ;  /* 0x0001960000057ab9 */ /* 0x000fe20000000800 */
[----:B------:R-:W-:Y:S01]  /*5b60*/  UMOV UR6, 0xffffffff ;  /* 0xffffffff00067882 */ /* 0x000fe20000000000 */
[----:B------:R-:W-:Y:S01]  /*5b70*/  BSSY B0, `(.L_x_107) ;  /* 0x00000bc000007945 */ /* 0x000fe20003800000 */
[----:B------:R-:W-:Y:S01]  /*5b80*/  USHF.L.U32 UR6, UR6, UR5, URZ ;  /* 0x0000000506067299 */ /* 0x000fe2000800063f */
[C---:B------:R-:W-:Y:S01]  /*5b90*/  ISETP.NE.AND P2, PT, R10.reuse, RZ, PT ;  /* 0x000000ff0a00720c */ /* 0x040fe20003f45270 */
[----:B------:R-:W-:Y:S01]  /*5ba0*/  IMAD.MOV.U32 R15, RZ, RZ, 0x1 ;  /* 0x00000001ff0f7424 */ /* 0x000fe200078e00ff */
[----:B------:R-:W-:Y:S01]  /*5bb0*/  ISETP.NE.OR P0, PT, R10, RZ, !P0 ;  /* 0x000000ff0a00720c */ /* 0x000fe20004705670 */
[----:B------:R-:W-:Y:S01]  /*5bc0*/  IMAD.MOV.U32 R13, RZ, RZ, 0x1 ;  /* 0x00000001ff0d7424 */ /* 0x000fe200078e00ff */
[----:B------:R-:W-:Y:S01]  /*5bd0*/  LOP3.LUT R14, R7, 0x2, RZ, 0xfc, !PT ;  /* 0x00000002070e7812 */ /* 0x000fe200078efcff */
[----:B------:R-:W-:Y:S01]  /*5be0*/  IMAD.MOV.U32 R12, RZ, RZ, RZ ;  /* 0x000000ffff0c7224 */ /* 0x000fe200078e00ff */
[----:B------:R-:W-:Y:S01]  /*5bf0*/  ULDC UR4, c[0x0][0x600] ;  /* 0x0001800000047ab9 */ /* 0x000fe20000000800 */
[----:B------:R-:W-:Y:S01]  /*5c00*/  UMOV UR7, 0x1 ;  /* 0x0000000100077882 */ /* 0x000fe20000000000 */
[----:B------:R-:W-:-:S02]  /*5c10*/  UIADD3 UR22, UR13, 0x1, URZ ;  /* 0x000000010d167890 */ /* 0x000fc4000fffe03f */
[----:B------:R-:W-:Y:S02]  /*5c20*/  UIADD3 UR16, UR4, -0x1, URZ ;  /* 0xffffffff04107890 */ /* 0x000fe4000fffe03f */
[----:B------:R-:W-:Y:S02]  /*5c30*/  USHF.L.U32 UR18, UR7, UR5, URZ ;  /* 0x0000000507127299 */ /* 0x000fe4000800063f */
[----:B------:R-:W-:Y:S01]  /*5c40*/  ULOP3.LUT UR17, URZ, UR6, URZ, 0x33, !UPT ;  /* 0x000000063f117292 */ /* 0x000fe2000f8e333f */
[----:B------:R-:W-:-:S11]  /*5c50*/  ULDC.64 UR20, c[0x0][0x198] ;  /* 0x0000660000147ab9 */ /* 0x000fd60000000a00 */
.L_x_119:
[----:B------:R-:W-:-:S03]  /*5c60*/  UMOV UR4, 0xffffffff ;  /* 0xffffffff00047882 */ /* 0x000fc60000000000 */
[----:B------:R-:W-:Y:S05]  /*5c70*/  BRA.DIV UR4, `(.L_x_108) ;  /* 0x0000002e04207947 */ /* 0x000fea000b800000 */
[----:B------:R-:W-:-:S13]  /*5c80*/  ELECT P1, URZ, PT ;  /* 0x00000000003f782f */ /* 0x000fda0003820000 */
.L_x_184:
[----:B------:R-:W0:Y:S01]  /*5c90*/  LDC R10, c[0x0][0x28c] ;  /* 0x0000a300ff0a7b82 */ /* 0x000e220000000800 */
[----:B------:R-:W-:Y:S01]  /*5ca0*/  BSSY B1, `(.L_x_109) ;  /* 0x0000035000017945 */ /* 0x000fe20003800000 */
[----:B0-----:R-:W-:-:S13]  /*5cb0*/  ISETP.LT.OR P1, PT, R10, 0x1, !P1 ;  /* 0x000000010a00780c */ /* 0x001fda0004f21670 */
[----:B------:R-:W-:Y:S05]  /*5cc0*/  @P1 BRA `(.L_x_110) ;  /* 0x0000000000c81947 */ /* 0x000fea0003800000 */
[----:B------:R-:W-:Y:S02]  /*5cd0*/  IMAD.SHL.U32 R16, R4, 0x40, RZ ;  /* 0x0000004004107824 */ /* 0x000fe400078e00ff */
[----:B------:R-:W-:Y:S02]  /*5ce0*/  IMAD.SHL.U32 R17, R6, 0x40, RZ ;  /* 0x0000004006117824 */ /* 0x000fe400078e00ff */
[----:B------:R-:W-:Y:S02]  /*5cf0*/  IMAD.MOV.U32 R18, RZ, RZ, RZ ;  /* 0x000000ffff127224 */ /* 0x000fe400078e00ff */
[----:B------:R-:W-:Y:S02]  /*5d00*/  IMAD.U32 R20, RZ, RZ, UR22 ;  /* 0x00000016ff147e24 */ /* 0x000fe4000f8e00ff */
[----:B------:R-:W-:Y:S02]  /*5d10*/  IMAD.MOV.U32 R4, RZ, RZ, R13 ;  /* 0x000000ffff047224 */ /* 0x000fe400078e000d */
[----:B------:R-:W-:-:S07]  /*5d20*/  IMAD.MOV.U32 R6, RZ, RZ, R12 ;  /* 0x000000ffff067224 */ /* 0x000fce00078e000c */
.L_x_114:
[----:B------:R-:W0:Y:S01]  /*5d30*/  S2R R11, SR_CgaCtaId ;  /* 0x00000000000b7919 */ /* 0x000e220000008800 */
[----:B------:R-:W-:-:S04]  /*5d40*/  MOV R10, 0x400 ;  /* 0x00000400000a7802 */ /* 0x000fc80000000f00 */
[----:B0-----:R-:W-:Y:S02]  /*5d50*/  LEA R21, R11, R10, 0x18 ;  /* 0x0000000a0b157211 */ /* 0x001fe400078ec0ff */
[----:B------:R-:W-:Y:S01]  /*5d60*/  SHF.L.U32 R10, R4, 0x1f, RZ ;  /* 0x0000001f040a7819 */ /* 0x000fe200000006ff */
[----:B------:R-:W0:Y:S02]  /*5d70*/  @!P2 LDC R11, c[0x0][0x500] ;  /* 0x00014000ff0bab82 */ /* 0x000e240000000800 */
[----:B------:R-:W-:-:S04]  /*5d80*/  IMAD R19, R6, 0x8, R21 ;  /* 0x0000000806137824 */ /* 0x000fc800078e0215 */
[----:B------:R-:W1:Y:S02]  /*5d90*/  SYNCS.PHASECHK.TRANS64.TRYWAIT P1, [R19+URZ+0x1c0], R10 ;  /* 0x0001c00a130075a7 */ /* 0x000e64000802017f */
[----:B-1----:R-:W-:Y:S05]  /*5da0*/  @!P1 BRA `(.L_x_111) ;  /* 0x0000002800f49947 */ /* 0x002fea0003800000 */
.L_x_185:
[----:B-1----:R-:W-:Y:S01]  /*5db0*/  PRMT R10, R14, 0x9910, RZ ;  /* 0x000099100e0a7816 */ /* 0x002fe200000000ff */
[----:B0-----:R0:W-:Y:S03]  /*5dc0*/  @!P2 SYNCS.ARRIVE.TRANS64 RZ, [R19+URZ], R11 ;  /* 0x0000000b13ffa9a7 */ /* 0x0011e6000800003f */
[----:B------:R-:W-:-:S13]  /*5dd0*/  ISETP.NE.AND P1, PT, R10, 0x2, PT ;  /* 0x000000020a00780c */ /* 0x000fda0003f25270 */
[----:B0-----:R-:W-:Y:S05]  /*5de0*/  @P1 BRA `(.L_x_112) ;  /* 0x0000000000041947 */ /* 0x001fea0003800000 */
[----:B------:R-:W-:Y:S01]  /*5df0*/  BPT.TRAP 0x1 ;  /* 0x000000040000795c */ /* 0x000fe20000300000 */
.L_x_112:
[----:B------:R-:W-:Y:S05]  /*5e00*/  @P0 BRA `(.L_x_113) ;  /* 0x0000000000040947 */ /* 0x000fea0003800000 */
[----:B------:R-:W-:Y:S01]  /*5e10*/  BPT.TRAP 0x1 ;  /* 0x000000040000795c */ /* 0x000fe20000300000 */
.L_x_113:
[----:B------:R-:W-:Y:S01]  /*5e20*/  IMAD R21, R6, 0x800, R21 ;  /* 0x0000080006157824 */ /* 0x000fe200078e0215 */
[----:B------:R-:W-:Y:S01]  /*5e30*/  R2UR UR9, R19 ;  /* 0x00000000130972ca */ /* 0x000fe200000e0000 */
[----:B------:R-:W-:Y:S01]  /*5e40*/  VIADD R20, R20, 0xffffffff ;  /* 0xffffffff14147836 */ /* 0x000fe20000000000 */
[----:B------:R-:W-:Y:S01]  /*5e50*/  UIADD3 UR4, UP0, UR20, 0xf0, URZ ;  /* 0x000000f014047890 */ /* 0x000fe2000ff1e03f */
[----:B------:R-:W-:Y:S01]  /*5e60*/  R2UR UR11, R17 ;  /* 0x00000000110b72ca */ /* 0x000fe200000e0000 */
[----:B------:R-:W-:Y:S01]  /*5e70*/  UIADD3 UR24, UP1, UR20, 0x1f0, URZ ;  /* 0x000001f014187890 */ /* 0x000fe2000ff3e03f */
[----:B------:R-:W-:Y:S01]  /*5e80*/  R2UR UR8, R21 ;  /* 0x00000000150872ca */ /* 0x000fe200000e0000 */
[----:B------:R-:W-:Y:S01]  /*5e90*/  UIADD3.X UR5, URZ, UR21, URZ, UP0, !UPT ;  /* 0x000000153f057290 */ /* 0x000fe200087fe43f */
[----:B------:R-:W-:Y:S01]  /*5ea0*/  R2UR UR10, R18 ;  /* 0x00000000120a72ca */ /* 0x000fe200000e0000 */
[----:B------:R-:W-:Y:S01]  /*5eb0*/  VIADD R6, R6, 0x1 ;  /* 0x0000000106067836 */ /* 0x000fe20000000000 */
[----:B------:R-:W-:Y:S01]  /*5ec0*/  R2UR UR12, R5 ;  /* 0x00000000050c72ca */ /* 0x000fe200000e0000 */
[----:B------:R-:W-:Y:S01]  /*5ed0*/  UIADD3.X UR25, URZ, UR21, URZ, UP1, !UPT ;  /* 0x000000153f197290 */ /* 0x000fe20008ffe43f */
[----:B------:R-:W-:Y:S01]  /*5ee0*/  R2UR UR19, R16 ;  /* 0x00000000101372ca */ /* 0x000fe200000e0000 */
[----:B------:R-:W-:Y:S01]  /*5ef0*/  UMOV UR6, 0x0 ;  /* 0x0000000000067882 */ /* 0x000fe20000000000 */
[----:B------:R-:W-:Y:S01]  /*5f00*/  ISETP.GT.AND P3, PT, R20, 0x1, PT ;  /* 0x000000011400780c */ /* 0x000fe20003f64270 */
[----:B------:R-:W-:Y:S01]  /*5f10*/  UMOV UR7, 0x10000000 ;  /* 0x1000000000077882 */ /* 0x000fe20000000000 */
[----:B------:R-:W-:Y:S01]  /*5f20*/  ISETP.NE.AND P1, PT, R6, 0x38, PT ;  /* 0x000000380600780c */ /* 0x000fe20003f25270 */
[----:B------:R-:W-:-:S02]  /*5f30*/  VIADD R18, R18, 0x20 ;  /* 0x0000002012127836 */ /* 0x000fc40000000000 */
[----:B------:R-:W-:Y:S01]  /*5f40*/  UIADD3 UR14, UR8, 0x480, URZ ;  /* 0x00000480080e7890 */ /* 0x000fe2000fffe03f */
[----:B------:R-:W-:Y:S01]  /*5f50*/  SEL R11, RZ, 0x1, P1 ;  /* 0x00000001ff0b7807 */ /* 0x000fe20000800000 */
[----:B------:R-:W-:Y:S01]  /*5f60*/  UIADD3 UR15, UR8, 0x1c480, URZ ;  /* 0x0001c480080f7890 */ /* 0x000fe2000fffe03f */
[----:B------:R-:W-:Y:S02]  /*5f70*/  SEL R6, R6, RZ, P1 ;  /* 0x000000ff06067207 */ /* 0x000fe40000800000 */
[----:B------:R-:W-:Y:S02]  /*5f80*/  LOP3.LUT R4, R4, R11, RZ, 0x3c, !PT ;  /* 0x0000000b04047212 */ /* 0x000fe400078e3cff */
[----:B------:R-:W-:Y:S02]  /*5f90*/  UMOV UR8, UR14 ;  /* 0x0000000e00087c82 */ /* 0x000fe40008000000 */
[----:B------:R0:W-:Y:S02]  /*5fa0*/  UTMALDG.3D [UR8], [UR4], desc[UR6] ;  /* 0x00000608040075b4 */ /* 0x0001e40008011000 */
[----:B0-----:R-:W-:Y:S01]  /*5fb0*/  UMOV UR8, UR15 ;  /* 0x0000000f00087c82 */ /* 0x001fe20008000000 */
[----:B------:R-:W-:-:S02]  /*5fc0*/  UMOV UR11, UR19 ;  /* 0x00000013000b7c82 */ /* 0x000fc40008000000 */
[----:B------:R0:W-:Y:S02]  /*5fd0*/  UTMALDG.3D [UR8], [UR24], desc[UR6] ;  /* 0x00000608180075b4 */ /* 0x0001e40008011000 */
[----:B0-----:R-:W-:Y:S05]  /*5fe0*/  @P3 BRA `(.L_x_114) ;  /* 0xfffffffc00503947 */ /* 0x001fea000383ffff */
.L_x_110:
[----:B------:R-:W-:Y:S05]  /*5ff0*/  BSYNC B1 ;  /* 0x0000000000017941 */ /* 0x000fea0003800000 */
.L_x_109:
[----:B------:R-:W-:Y:S01]  /*6000*/  LOP3.LUT P5, RZ, R15, 0xff, RZ, 0xc0, !PT ;  /* 0x000000ff0fff7812 */ /* 0x000fe200078ac0ff */
[----:B------:R-:W-:Y:S01]  /*6010*/  VIADD R11, R12, UR13 ;  /* 0x0000000d0c0b7c36 */ /* 0x000fe20008000000 */
[----:B------:R-:W-:Y:S01]  /*6020*/  ULDC.64 UR4, c[0x0][0x650] ;  /* 0x0001940000047ab9 */ /* 0x000fe20000000a00 */
[----:B------:R-:W-:Y:S01]  /*6030*/  IMAD.U32 R6, RZ, RZ, UR13 ;  /* 0x0000000dff067e24 */ /* 0x000fe2000f8e00ff */
[----:B------:R-:W-:Y:S01]  /*6040*/  UISETP.GE.U32.AND UP0, UPT, UR13, 0x38, UPT ;  /* 0x000000380d00788c */ /* 0x000fe2000bf06070 */
[----:B------:R-:W-:Y:S01]  /*6050*/  BSSY B1, `(.L_x_115) ;  /* 0x000006b000017945 */ /* 0x000fe20003800000 */
[----:B------:R-:W-:Y:S02]  /*6060*/  ISETP.GT.U32.AND P1, PT, R11, 0x37, PT ;  /* 0x000000370b00780c */ /* 0x000fe40003f24070 */
[----:B------:R-:W-:Y:S02]  /*6070*/  PRMT R10, RZ, 0x7610, R10 ;  /* 0x00007610ff0a7816 */ /* 0x000fe4000000000a */
[----:B------:R-:W-:-:S02]  /*6080*/  ISETP.LT.U32.AND P1, PT, R6, 0x38, P1 ;  /* 0x000000380600780c */ /* 0x000fc40000f21070 */
[----:B------:R-:W-:Y:S01]  /*6090*/  PLOP3.LUT P3, PT, PT, PT, UP0, 0x80, 0x0 ;  /* 0x000000000000781c */ /* 0x000fe20003f6f008 */
[----:B------:R-:W0:Y:S01]  /*60a0*/  @P5 S2R R5, SR_CgaCtaId ;  /* 0x0000000000055919 */ /* 0x000e220000008800 */
[----:B------:R-:W-:Y:S02]  /*60b0*/  @P5 MOV R4, 0x400 ;  /* 0x0000040000045802 */ /* 0x000fe40000000f00 */
[----:B------:R-:W-:Y:S02]  /*60c0*/  SEL R6, RZ, 0x1, !P1 ;  /* 0x00000001ff067807 */ /* 0x000fe40004800000 */
[----:B------:R-:W-:Y:S02]  /*60d0*/  PRMT R15, RZ, 0x7610, R15 ;  /* 0x00007610ff0f7816 */ /* 0x000fe4000000000f */
[----:B------:R-:W-:Y:S01]  /*60e0*/  LOP3.LUT R13, R13, R6, RZ, 0x3c, !PT ;  /* 0x000000060d0d7212 */ /* 0x000fe200078e3cff */
[----:B------:R-:W-:Y:S01]  /*60f0*/  IMAD.MOV.U32 R6, RZ, RZ, -0x1 ;  /* 0xffffffffff067424 */ /* 0x000fe200078e00ff */
[----:B0-----:R-:W-:-:S04]  /*6100*/  @P5 LEA R4, R5, R4, 0x18 ;  /* 0x0000000405045211 */ /* 0x001fc800078ec0ff */
[----:B------:R0:W-:Y:S01]  /*6110*/  @P5 SYNCS.ARRIVE.TRANS64.A1T0 RZ, [R4+URZ+0x3b8], RZ ;  /* 0x0003b8ff04ff59a7 */ /* 0x0001e2000810003f */
[----:B------:R-:W-:-:S04]  /*6120*/  IADD3 R2, P5, R2, R8, RZ ;  /* 0x0000000802027210 */ /* 0x000fc80007fbe0ff */
[----:B------:R-:W-:Y:S01]  /*6130*/  ISETP.GE.U32.AND P1, PT, R2, UR4, PT ;  /* 0x0000000402007c0c */ /* 0x000fe2000bf26070 */
[----:B------:R-:W-:Y:S01]  /*6140*/  IMAD.X R3, R3, 0x1, R0, P5 ;  /* 0x0000000103037824 */ /* 0x000fe200028e0600 */
[----:B0-----:R-:W-:-:S04]  /*6150*/  SHF.R.U32.HI R4, RZ, 0x3, R11 ;  /* 0x00000003ff047819 */ /* 0x001fc8000001160b */
[----:B------:R-:W-:Y:S01]  /*6160*/  ISETP.GE.U32.AND.EX P1, PT, R3, UR5, PT, P1 ;  /* 0x0000000503007c0c */ /* 0x000fe2000bf26110 */
[----:B------:R-:W-:-:S04]  /*6170*/  IMAD.WIDE.U32 R4, R4, 0x24924925, RZ ;  /* 0x2492492504047825 */ /* 0x000fc800078e00ff */
[----:B------:R-:W-:Y:S01]  /*6180*/  IMAD R12, R5, -0x38, R11 ;  /* 0xffffffc8050c7824 */ /* 0x000fe200078e020b */
[----:B------:R-:W-:Y:S01]  /*6190*/  @P3 LOP3.LUT R13, R13, 0x1, R5, 0x78, !PT ;  /* 0x000000010d0d3812 */ /* 0x000fe200078e7805 */
[----:B------:R-:W-:Y:S02]  /*61a0*/  IMAD.MOV.U32 R4, RZ, RZ, -0x1 ;  /* 0xffffffffff047424 */ /* 0x000fe400078e00ff */
[----:B------:R-:W-:-:S04]  /*61b0*/  IMAD.MOV.U32 R5, RZ, RZ, -0x1 ;  /* 0xffffffffff057424 */ /* 0x000fc800078e00ff */
[----:B------:R-:W-:Y:S05]  /*61c0*/  @P1 BRA `(.L_x_116) ;  /* 0x00000004004c1947 */ /* 0x000fea0003800000 */
[----:B------:R-:W0:Y:S01]  /*61d0*/  S2R R17, SR_CTAID.X ;  /* 0x0000000000117919 */ /* 0x000e220000002500 */
[----:B------:R-:W-:Y:S01]  /*61e0*/  ULDC.64 UR4, c[0x0][0x628] ;  /* 0x00018a0000047ab9 */ /* 0x000fe20000000a00 */
[----:B------:R-:W1:Y:S01]  /*61f0*/  LDC R18, c[0x0][0x144] ;  /* 0x00005100ff127b82 */ /* 0x000e620000000800 */
[----:B------:R-:W-:Y:S01]  /*6200*/  ISETP.NE.U32.AND P1, PT, RZ, UR4, PT ;  /* 0x00000004ff007c0c */ /* 0x000fe2000bf25070 */
[----:B------:R-:W2:Y:S01]  /*6210*/  S2R R6, SR_CTAID.Y ;  /* 0x0000000000067919 */ /* 0x000ea20000002600 */
[----:B------:R-:W-:Y:S01]  /*6220*/  ULDC UR6, c[0x0][0x150] ;  /* 0x0000540000067ab9 */ /* 0x000fe20000000800 */
[----:B------:R-:W-:Y:S01]  /*6230*/  ULDC UR7, c[0x0][0x630] ;  /* 0x00018c0000077ab9 */ /* 0x000fe20000000800 */
[----:B------:R-:W-:Y:S01]  /*6240*/  ISETP.NE.AND.EX P1, PT, RZ, UR5, PT, P1 ;  /* 0x00000005ff007c0c */ /* 0x000fe2000bf25310 */
[----:B------:R-:W-:Y:S01]  /*6250*/  IMAD.MOV.U32 R4, RZ, RZ, R2 ;  /* 0x000000ffff047224 */ /* 0x000fe200078e0002 */
[----:B0-----:R-:W-:-:S05]  /*6260*/  I2FP.F32.U32 R5, R17 ;  /* 0x0000001100057245 */ /* 0x001fca0000201000 */
[----:B------:R-:W-:Y:S01]  /*6270*/  FMUL R20, R5, UR6 ;  /* 0x0000000605147c20 */ /* 0x000fe20008400000 */
[----:B------:R-:W-:-:S05]  /*6280*/  IMAD.MOV.U32 R5, RZ, RZ, R3 ;  /* 0x000000ffff057224 */ /* 0x000fca00078e0003 */
[----:B--2---:R-:W-:Y:S05]  /*6290*/  @!P1 BRA `(.L_x_117) ;  /* 0x0000000000289947 */ /* 0x004fea0003800000 */
[----:B------:R-:W-:Y:S02]  /*62a0*/  ULDC UR6, c[0x0][0x634] ;  /* 0x00018d0000067ab9 */ /* 0x000fe40000000800 */
[----:B------:R-:W-:-:S05]  /*62b0*/  IADD3 R5, P1, R2, UR6, RZ ;  /* 0x0000000602057c10 */ /* 0x000fca000ff3e0ff */
[----:B------:R-:W-:-:S04]  /*62c0*/  IMAD.X R19, RZ, RZ, R3, P1 ;  /* 0x000000ffff137224 */ /* 0x000fc800008e0603 */
[----:B------:R-:W-:-:S04]  /*62d0*/  IMAD.WIDE.U32 R10, R19, UR4, RZ ;  /* 0x00000004130a7c25 */ /* 0x000fc8000f8e00ff */
[----:B------:R-:W-:-:S04]  /*62e0*/  IMAD.WIDE.U32 R10, P1, R5, UR5, R10 ;  /* 0x00000005050a7c25 */ /* 0x000fc8000f82000a */
[----:B------:R-:W-:-:S04]  /*62f0*/  IMAD.WIDE.U32 R4, R5, UR4, RZ ;  /* 0x0000000405047c25 */ /* 0x000fc8000f8e00ff */
[----:B------:R-:W-:Y:S01]  /*6300*/  IMAD.MOV.U32 R4, RZ, RZ, R11 ;  /* 0x000000ffff047224 */ /* 0x000fe200078e000b */
[----:B------:R-:W-:Y:S01]  /*6310*/  IADD3 RZ, P3, R5, R10, RZ ;  /* 0x0000000a05ff7210 */ /* 0x000fe20007f7e0ff */
[----:B------:R-:W-:-:S04]  /*6320*/  IMAD.X R5, RZ, RZ, RZ, P1 ;  /* 0x000000ffff057224 */ /* 0x000fc800008e06ff */
[----:B------:R-:W-:-:S08]  /*6330*/  IMAD.WIDE.U32.X R4, R19, UR5, R4, P3 ;  /* 0x0000000513047c25 */ /* 0x000fd000098e0404 */
.L_x_117:
[--C-:B------:R-:W-:Y:S01]  /*6340*/  SHF.R.U64 R16, R4, UR7, R5.reuse ;  /* 0x0000000704107c19 */ /* 0x100fe20008001205 */
[----:B------:R-:W0:Y:S01]  /*6350*/  F2I.U32.TRUNC.NTZ R20, R20 ;  /* 0x0000001400147305 */ /* 0x000e22000020f000 */
[----:B------:R-:W-:Y:S01]  /*6360*/  SHF.R.U32.HI R4, RZ, UR7, R5 ;  /* 0x00000007ff047c19 */ /* 0x000fe20008011605 */
[----:B------:R-:W-:Y:S01]  /*6370*/  ULDC.64 UR4, c[0x0][0x620] ;  /* 0x0001880000047ab9 */ /* 0x000fe20000000a00 */
[----:B------:R-:W-:Y:S01]  /*6380*/  IADD3 R11, P1, RZ, -R16, RZ ;  /* 0x80000010ff0b7210 */ /* 0x000fe20007f3e0ff */
[----:B------:R-:W-:Y:S01]  /*6390*/  ULDC.64 UR6, c[0x0][0x640] ;  /* 0x0001900000067ab9 */ /* 0x000fe20000000a00 */
[----:B------:R-:W2:Y:S03]  /*63a0*/  LDC R21, c[0x0][0x148] ;  /* 0x00005200ff157b82 */ /* 0x000ea60000000800 */
[----:B------:R-:W-:Y:S01]  /*63b0*/  IMAD.X R4, RZ, RZ, ~R4, P1 ;  /* 0x000000ffff047224 */ /* 0x000fe200008e0e04 */
[----:B------:R-:W-:-:S03]  /*63c0*/  ISETP.NE.U32.AND P1, PT, RZ, UR6, PT ;  /* 0x00000006ff007c0c */ /* 0x000fc6000bf25070 */
[----:B------:R-:W-:Y:S01]  /*63d0*/  IMAD R10, R4, UR4, RZ ;  /* 0x00000004040a7c24 */ /* 0x000fe2000f8e02ff */
[----:B------:R-:W-:Y:S01]  /*63e0*/  ISETP.NE.AND.EX P1, PT, RZ, UR7, PT, P1 ;  /* 0x00000007ff007c0c */ /* 0x000fe2000bf25310 */
[----:B------:R-:W-:Y:S01]  /*63f0*/  IMAD.WIDE.U32 R4, R11, UR4, R2 ;  /* 0x000000040b047c25 */ /* 0x000fe2000f8e0002 */
[----:B------:R-:W-:-:S03]  /*6400*/  ULDC UR4, c[0x0][0x618] ;  /* 0x0001860000047ab9 */ /* 0x000fc60000000800 */
[----:B------:R-:W-:Y:S01]  /*6410*/  IMAD R11, R11, UR5, R10 ;  /* 0x000000050b0b7c24 */ /* 0x000fe2000f8e020a */
[----:B------:R-:W-:Y:S01]  /*6420*/  ULDC UR5, c[0x0][0x154] ;  /* 0x0000550000057ab9 */ /* 0x000fe20000000800 */
[----:B0-----:R-:W-:Y:S02]  /*6430*/  IMAD.MOV R10, RZ, RZ, -R20 ;  /* 0x000000ffff0a7224 */ /* 0x001fe400078e0a14 */
[----:B------:R-:W-:Y:S02]  /*6440*/  IMAD.IADD R5, R5, 0x1, R11 ;  /* 0x0000000105057824 */ /* 0x000fe400078e020b */
[----:B-1----:R-:W-:Y:S01]  /*6450*/  IMAD R17, R18, R10, R17 ;  /* 0x0000000a12117224 */ /* 0x002fe200078e0211 */
[----:B------:R-:W-:Y:S02]  /*6460*/  I2FP.F32.U32 R10, R6 ;  /* 0x00000006000a7245 */ /* 0x000fe40000201000 */
[--C-:B------:R-:W-:Y:S02]  /*6470*/  SHF.R.U64 R18, R4, UR4, R5.reuse ;  /* 0x0000000404127c19 */ /* 0x100fe40008001205 */
[----:B------:R-:W-:Y:S01]  /*6480*/  SHF.R.U32.HI R5, RZ, UR4, R5 ;  /* 0x00000004ff057c19 */ /* 0x000fe20008011605 */
[----:B------:R-:W-:Y:S01]  /*6490*/  FMUL R10, R10, UR5 ;  /* 0x000000050a0a7c20 */ /* 0x000fe20008400000 */
[----:B------:R-:W-:-:S02]  /*64a0*/  ULDC UR4, c[0x0][0x608] ;  /* 0x0001820000047ab9 */ /* 0x000fc40000000800 */
[--C-:B------:R-:W-:Y:S01]  /*64b0*/  SHF.R.U64 R20, R18, UR4, R5.reuse ;  /* 0x0000000412147c19 */ /* 0x100fe20008001205 */
[----:B------:R0:W1:Y:S01]  /*64c0*/  F2I.U32.TRUNC.NTZ R22, R10 ;  /* 0x0000000a00167305 */ /* 0x000062000020f000 */
[----:B------:R-:W-:Y:S01]  /*64d0*/  SHF.R.U32.HI R5, RZ, UR4, R5 ;  /* 0x00000004ff057c19 */ /* 0x000fe20008011605 */
[----:B------:R-:W-:-:S03]  /*64e0*/  ULDC UR4, c[0x0][0x658] ;  /* 0x0001960000047ab9 */ /* 0x000fc60000000800 */
[--C-:B------:R-:W-:Y:S02]  /*64f0*/  SHF.R.U64 R19, R20, UR4, R5.reuse ;  /* 0x0000000414137c19 */ /* 0x100fe40008001205 */
[----:B------:R-:W-:-:S03]  /*6500*/  SHF.R.U32.HI R23, RZ, UR4, R5 ;  /* 0x00000004ff177c19 */ /* 0x000fc60008011605 */
[----:B------:R-:W-:Y:S02]  /*6510*/  IMAD.MOV.U32 R4, RZ, RZ, R19 ;  /* 0x000000ffff047224 */ /* 0x000fe400078e0013 */
[----:B------:R-:W-:Y:S01]  /*6520*/  IMAD.MOV.U32 R5, RZ, RZ, R23 ;  /* 0x000000ffff057224 */ /* 0x000fe200078e0017 */
[----:B0-----:R-:W-:Y:S06]  /*6530*/  @!P1 BRA `(.L_x_118) ;  /* 0x0000000000289947 */ /* 0x001fec0003800000 */
        /* <DEDUP_REMOVED lines=10> */
.L_x_118:
[----:B------:R-:W-:Y:S01]  /*65e0*/  ULDC UR4, c[0x0][0x648] ;  /* 0x0001920000047ab9 */ /* 0x000fe20000000800 */
[----:B-1----:R-:W-:Y:S01]  /*65f0*/  IMAD.MOV R22, RZ, RZ, -R22 ;  /* 0x000000ffff167224 */ /* 0x002fe200078e0a16 */
[----:B------:R-:W-:Y:S01]  /*6600*/  SHF.R.U64 R5, R4, UR4, R5 ;  /* 0x0000000404057c19 */ /* 0x000fe20008001205 */
[----:B------:R-:W-:Y:S01]  /*6610*/  ULDC UR4, c[0x0][0x638] ;  /* 0x00018e0000047ab9 */ /* 0x000fe20000000800 */
[----:B------:R-:W-:Y:S01]  /*6620*/  LOP3.LUT R4, R20, UR17, RZ, 0xc0, !PT ;  /* 0x0000001114047c12 */ /* 0x000fe2000f8ec0ff */
[----:B--2---:R-:W-:Y:S01]  /*6630*/  @P4 IMAD R17, R21, R22, R6 ;  /* 0x0000001615114224 */ /* 0x004fe200078e0206 */
[----:B------:R-:W-:Y:S01]  /*6640*/  LOP3.LUT R18, R18, UR16, RZ, 0xc0, !PT ;  /* 0x0000001012127c12 */ /* 0x000fe2000f8ec0ff */
[----:B------:R-:W-:Y:S01]  /*6650*/  IMAD.MOV R6, RZ, RZ, -R5 ;  /* 0x000000ffff067224 */ /* 0x000fe200078e0a05 */
[----:B------:R-:W-:Y:S01]  /*6660*/  ULDC UR5, c[0x0][0x610] ;  /* 0x0001840000057ab9 */ /* 0x000fe20000000800 */
[----:B------:R-:W-:Y:S02]  /*6670*/  IMAD R4, R5, UR18, R4 ;  /* 0x0000001205047c24 */ /* 0x000fe4000f8e0204 */
[----:B------:R-:W-:Y:S01]  /*6680*/  IMAD R19, R6, UR4, R19 ;  /* 0x0000000406137c24 */ /* 0x000fe2000f8e0213 */
[----:B------:R-:W-:Y:S01]  /*6690*/  ULDC UR4, c[0x0][0x600] ;  /* 0x0001800000047ab9 */ /* 0x000fe20000000800 */
[----:B------:R-:W-:-:S02]  /*66a0*/  IMAD R17, R4, UR5, R17 ;  /* 0x0000000504117c24 */ /* 0x000fc4000f8e0211 */
[----:B------:R-:W-:Y:S02]  /*66b0*/  IMAD R6, R19, UR4, R18 ;  /* 0x0000000413067c24 */ /* 0x000fe4000f8e0212 */
[----:B------:R-:W-:Y:S02]  /*66c0*/  IMAD.MOV.U32 R10, RZ, RZ, 0x1 ;  /* 0x00000001ff0a7424 */ /* 0x000fe400078e00ff */
[----:B------:R-:W-:Y:S01]  /*66d0*/  IMAD.MOV.U32 R5, RZ, RZ, R16 ;  /* 0x000000ffff057224 */ /* 0x000fe200078e0010 */
[----:B------:R-:W-:Y:S02]  /*66e0*/  SEL R4, R6, R17, !P4 ;  /* 0x0000001106047207 */ /* 0x000fe40006000000 */
[----:B------:R-:W-:-:S07]  /*66f0*/  SEL R6, R17, R6, !P4 ;  /* 0x0000000611067207 */ /* 0x000fce0006000000 */
.L_x_116:
[----:B------:R-:W-:Y:S05]  /*6700*/  BSYNC B1 ;  /* 0x0000000000017941 */ /* 0x000fea0003800000 */
.L_x_115:
[----:B------:R-:W-:-:S13]  /*6710*/  LOP3.LUT P1, RZ, R10, 0xff, RZ, 0xc0, !PT ;  /* 0x000000ff0aff7812 */ /* 0x000fda000782c0ff */
[----:B------:R-:W-:Y:S05]  /*6720*/  @P1 BRA `(.L_x_119) ;  /* 0xfffffff4004c1947 */ /* 0x000fea000383ffff */
[----:B------:R-:W-:Y:S05]  /*6730*/  BSYNC B0 ;  /* 0x0000000000007941 */ /* 0x000fea0003800000 */
.L_x_107:
[----:B------:R-:W-:-:S03]  /*6740*/  UMOV UR4, 0xffffffff ;  /* 0xffffffff00047882 */ /* 0x000fc60000000000 */
[----:B------:R-:W-:Y:S05]  /*6750*/  BRA.DIV UR4, `(.L_x_120) ;  /* 0x00000022049c7947 */ /* 0x000fea000b800000 */
[----:B------:R-:W-:-:S13]  /*6760*/  ELECT P0, URZ, PT ;  /* 0x00000000003f782f */ /* 0x000fda0003800000 */
.L_x_188:
[----:B------:R-:W-:Y:S04]  /*6770*/  BSSY B0, `(.L_x_121) ;  /* 0x00001ff000007945 */ /* 0x000fe80003800000 */
[----:B------:R-:W-:Y:S05]  /*6780*/  @!P0 BRA `(.L_x_122) ;  /* 0x0000001c00f48947 */ /* 0x000fea0003800000 */
[----:B------:R-:W-:-:S04]  /*6790*/  LOP3.LUT R7, R7, 0x2, RZ, 0xfc, !PT ;  /* 0x0000000207077812 */ /* 0x000fc800078efcff */
[----:B------:R-:W-:-:S13]  /*67a0*/  ISETP.NE.AND P0, PT, R7, 0x3, PT ;  /* 0x000000030700780c */ /* 0x000fda0003f05270 */
[----:B------:R-:W-:Y:S05]  /*67b0*/  @!P0 BRA `(.L_x_123) ;  /* 0x0000000000048947 */ /* 0x000fea0003800000 */
[----:B------:R-:W-:Y:S01]  /*67c0*/  BPT.TRAP 0x1 ;  /* 0x000000040000795c */ /* 0x000fe20000300000 */
.L_x_123:
[----:B------:R-:W0:Y:S01]  /*67d0*/  S2R R3, SR_CgaCtaId ;  /* 0x0000000000037919 */ /* 0x000e220000008800 */
[----:B------:R-:W-:Y:S02]  /*67e0*/  MOV R0, 0x400 ;  /* 0x0000040000007802 */ /* 0x000fe40000000f00 */
[----:B------:R-:W-:Y:S02]  /*67f0*/  SHF.L.U32 R2, R13, 0x1f, RZ ;  /* 0x0000001f0d027819 */ /* 0x000fe400000006ff */
[----:B0-----:R-:W-:-:S05]  /*6800*/  LEA R3, R3, R0, 0x18 ;  /* 0x0000000003037211 */ /* 0x001fca00078ec0ff */
[----:B------:R-:W-:-:S04]  /*6810*/  VIADD R3, R3, 0x1c0 ;  /* 0x000001c003037836 */ /* 0x000fc80000000000 */
[C---:B------:R-:W-:Y:S02]  /*6820*/  IMAD R5, R12.reuse, 0x8, R3 ;  /* 0x000000080c057824 */ /* 0x040fe400078e0203 */
[----:B------:R-:W-:Y:S02]  /*6830*/  VIADD R12, R12, 0x1 ;  /* 0x000000010c0c7836 */ /* 0x000fe40000000000 */
[----:B------:R-:W0:Y:S03]  /*6840*/  SYNCS.PHASECHK.TRANS64.TRYWAIT P0, [R5+URZ], R2 ;  /* 0x00000002050075a7 */ /* 0x000e26000800017f */
[----:B------:R-:W-:-:S04]  /*6850*/  ISETP.NE.AND P1, PT, R12, 0x38, PT ;  /* 0x000000380c00780c */ /* 0x000fc80003f25270 */
[----:B------:R-:W-:Y:S02]  /*6860*/  SEL R0, RZ, 0x1, P1 ;  /* 0x00000001ff007807 */ /* 0x000fe40000800000 */
[----:B------:R-:W-:Y:S02]  /*6870*/  SEL R12, R12, RZ, P1 ;  /* 0x000000ff0c0c7207 */ /* 0x000fe40000800000 */
[----:B------:R-:W-:-:S03]  /*6880*/  LOP3.LUT R13, R13, R0, RZ, 0x3c, !PT ;  /* 0x000000000d0d7212 */ /* 0x000fc600078e3cff */
[----:B------:R-:W-:Y:S01]  /*6890*/  IMAD R7, R12, 0x8, R3 ;  /* 0x000000080c077824 */ /* 0x000fe200078e0203 */
[----:B------:R-:W-:Y:S01]  /*68a0*/  SHF.L.U32 R4, R13, 0x1f, RZ ;  /* 0x0000001f0d047819 */ /* 0x000fe200000006ff */
[----:B0-----:R-:W-:Y:S06]  /*68b0*/  @!P0 BRA `(.L_x_124) ;  /* 0x0000002000688947 */ /* 0x001fec0003800000 */
.L_x_189:
[----:B------:R-:W1:Y:S01]  /*68c0*/  SYNCS.PHASECHK.TRANS64.TRYWAIT P0, [R7+URZ], R4 ;  /* 0x00000004070075a7 */ /* 0x000e62000800017f */
[----:B------:R-:W-:-:S05]  /*68d0*/  VIADD R0, R12, 0x1 ;  /* 0x000000010c007836 */ /* 0x000fca0000000000 */
[----:B------:R-:W-:-:S04]  /*68e0*/  ISETP.NE.AND P1, PT, R0, 0x38, PT ;  /* 0x000000380000780c */ /* 0x000fc80003f25270 */
[----:B0-----:R-:W-:Y:S02]  /*68f0*/  SEL R2, RZ, 0x1, P1 ;  /* 0x00000001ff027807 */ /* 0x001fe40000800000 */
[----:B------:R-:W-:Y:S02]  /*6900*/  SEL R0, R0, RZ, P1 ;  /* 0x000000ff00007207 */ /* 0x000fe40000800000 */
[----:B------:R-:W-:-:S03]  /*6910*/  LOP3.LUT R13, R13, R2, RZ, 0x3c, !PT ;  /* 0x000000020d0d7212 */ /* 0x000fc600078e3cff */
[----:B------:R-:W-:Y:S01]  /*6920*/  IMAD R6, R0, 0x8, R3 ;  /* 0x0000000800067824 */ /* 0x000fe200078e0203 */
[----:B------:R-:W-:Y:S01]  /*6930*/  SHF.L.U32 R5, R13, 0x1f, RZ ;  /* 0x0000001f0d057819 */ /* 0x000fe200000006ff */
[----:B-1----:R-:W-:Y:S06]  /*6940*/  @!P0 BRA `(.L_x_125) ;  /* 0x0000002000588947 */ /* 0x002fec0003800000 */
.L_x_190:
[----:B------:R-:W1:Y:S01]  /*6950*/  SYNCS.PHASECHK.TRANS64.TRYWAIT P0, [R6+URZ], R5 ;  /* 0x00000005060075a7 */ /* 0x000e62000800017f */
[----:B------:R-:W-:-:S05]  /*6960*/  VIADD R0, R0, 0x1 ;  /* 0x0000000100007836 */ /* 0x000fca0000000000 */
[----:B------:R-:W-:-:S04]  /*6970*/  ISETP.NE.AND P1, PT, R0, 0x38, PT ;  /* 0x000000380000780c */ /* 0x000fc80003f25270 */
[----:B------:R-:W-:Y:S02]  /*6980*/  SEL R2, RZ, 0x1, P1 ;  /* 0x00000001ff027807 */ /* 0x000fe40000800000 */
[----:B------:R-:W-:Y:S02]  /*6990*/  SEL R0, R0, RZ, P1 ;  /* 0x000000ff00007207 */ /* 0x000fe40000800000 */
[----:B------:R-:W-:-:S03]  /*69a0*/  LOP3.LUT R13, R13, R2, RZ, 0x3c, !PT ;  /* 0x000000020d0d7212 */ /* 0x000fc600078e3cff */
[----:B0-----:R-:W-:Y:S01]  /*69b0*/  IMAD R7, R0, 0x8, R3 ;  /* 0x0000000800077824 */ /* 0x001fe200078e0203 */
[----:B------:R-:W-:Y:S01]  /*69c0*/  SHF.L.U32 R4, R13, 0x1f, RZ ;  /* 0x0000001f0d047819 */ /* 0x000fe200000006ff */
[----:B-1----:R-:W-:Y:S06]  /*69d0*/  @!P0 BRA `(.L_x_126) ;  /* 0x0000002000488947 */ /* 0x002fec0003800000 */
.L_x_191:
        /* <DEDUP_REMOVED lines=9> */
.L_x_192:
        /* <DEDUP_REMOVED lines=9> */
.L_x_193:
        /* <DEDUP_REMOVED lines=9> */
.L_x_194:
        /* <DEDUP_REMOVED lines=9> */
.L_x_195:
        /* <DEDUP_REMOVED lines=9> */
.L_x_196:
        /* <DEDUP_REMOVED lines=9> */
.L_x_197:
        /* <DEDUP_REMOVED lines=9> */
.L_x_198:
        /* <DEDUP_REMOVED lines=9> */
.L_x_199:
        /* <DEDUP_REMOVED lines=9> */
.L_x_200:
        /* <DEDUP_REMOVED lines=9> */
.L_x_201:
        /* <DEDUP_REMOVED lines=9> */
.L_x_202:
        /* <DEDUP_REMOVED lines=9> */
.L_x_203:
        /* <DEDUP_REMOVED lines=9> */
.L_x_204:
        /* <DEDUP_REMOVED lines=9> */
.L_x_205:
        /* <DEDUP_REMOVED lines=9> */
.L_x_206:
        /* <DEDUP_REMOVED lines=9> */
.L_x_207:
        /* <DEDUP_REMOVED lines=9> */
.L_x_208:
        /* <DEDUP_REMOVED lines=9> */
.L_x_209:
        /* <DEDUP_REMOVED lines=9> */
.L_x_210:
        /* <DEDUP_REMOVED lines=9> */
.L_x_211:
        /* <DEDUP_REMOVED lines=9> */
.L_x_212:
        /* <DEDUP_REMOVED lines=9> */
.L_x_213:
        /* <DEDUP_REMOVED lines=9> */
.L_x_214:
        /* <DEDUP_REMOVED lines=9> */
.L_x_215:
        /* <DEDUP_REMOVED lines=9> */
.L_x_216:
        /* <DEDUP_REMOVED lines=9> */
.L_x_217:
        /* <DEDUP_REMOVED lines=9> */
.L_x_218:
        /* <DEDUP_REMOVED lines=9> */
.L_x_219:
        /* <DEDUP_REMOVED lines=9> */
.L_x_220:
        /* <DEDUP_REMOVED lines=9> */
.L_x_221:
        /* <DEDUP_REMOVED lines=9> */
.L_x_222:
        /* <DEDUP_REMOVED lines=9> */
.L_x_223:
        /* <DEDUP_REMOVED lines=9> */
.L_x_224:
        /* <DEDUP_REMOVED lines=9> */
.L_x_225:
        /* <DEDUP_REMOVED lines=9> */
.L_x_226:
        /* <DEDUP_REMOVED lines=9> */
.L_x_227:
        /* <DEDUP_REMOVED lines=9> */
.L_x_228:
        /* <DEDUP_REMOVED lines=9> */
.L_x_229:
        /* <DEDUP_REMOVED lines=9> */
.L_x_230:
        /* <DEDUP_REMOVED lines=9> */
.L_x_231:
        /* <DEDUP_REMOVED lines=9> */
.L_x_232:
        /* <DEDUP_REMOVED lines=9> */
.L_x_233:
        /* <DEDUP_REMOVED lines=9> */
.L_x_234:
        /* <DEDUP_REMOVED lines=9> */
.L_x_235:
        /* <DEDUP_REMOVED lines=9> */
.L_x_236:
        /* <DEDUP_REMOVED lines=9> */
.L_x_237:
        /* <DEDUP_REMOVED lines=9> */
.L_x_238:
        /* <DEDUP_REMOVED lines=9> */
.L_x_239:
        /* <DEDUP_REMOVED lines=9> */
.L_x_240:
        /* <DEDUP_REMOVED lines=9> */
.L_x_241:
        /* <DEDUP_REMOVED lines=9> */
.L_x_242:
[----:B------:R-:W1:Y:S01]  /*8690*/  SYNCS.PHASECHK.TRANS64.TRYWAIT P0, [R6+URZ], R5 ;  /* 0x00000005060075a7 */ /* 0x000e62000800017f */
[----:B------:R-:W-:-:S05]  /*86a0*/  VIADD R0, R0, 0x1 ;  /* 0x0000000100007836 */ /* 0x000fca0000000000 */
[----:B------:R-:W-:-:S04]  /*86b0*/  ISETP.NE.AND P1, PT, R0, 0x38, PT ;  /* 0x000000380000780c */ /* 0x000fc80003f25270 */
[----:B------:R-:W-:Y:S02]  /*86c0*/  SEL R2, RZ, 0x1, P1 ;  /* 0x00000001ff027807 */ /* 0x000fe40000800000 */
[----:B------:R-:W-:Y:S02]  /*86d0*/  SEL R0, R0, RZ, P1 ;  /* 0x000000ff00007207 */ /* 0x000fe40000800000 */
[----:B------:R-:W-:Y:S01]  /*86e0*/  LOP3.LUT R2, R13, R2, RZ, 0x3c, !PT ;  /* 0x000000020d027212 */ /* 0x000fe200078e3cff */
[----:B-1----:R-:W-:Y:S06]  /*86f0*/  @!P0 BRA `(.L_x_178) ;  /* 0x0000001400108947 */ /* 0x002fec0003800000 */
.L_x_243:
[----:B------:R-:W-:Y:S01]  /*8700*/  IMAD R3, R0, 0x8, R3 ;  /* 0x0000000800037824 */ /* 0x000fe200078e0203 */
[----:B------:R-:W-:-:S07]  /*8710*/  SHF.L.U32 R0, R2, 0x1f, RZ ;  /* 0x0000001f02007819 */ /* 0x000fce00000006ff */
.L_x_179:
[----:B--2---:R2:W3:Y:S02]  /*8720*/  SYNCS.PHASECHK.TRANS64.TRYWAIT P0, [R3+URZ], R0 ;  /* 0x00000000030075a7 */ /* 0x0044e4000800017f */
[----:B---3--:R-:W-:Y:S05]  /*8730*/  @!P0 NANOSLEEP.SYNCS 0x989680 ;  /* 0x009896800000895d */ /* 0x008fea0003900000 */
[----:B------:R-:W3:Y:S02]  /*8740*/  @!P0 SYNCS.PHASECHK.TRANS64 P0, [R3+URZ], R0 ;  /* 0x00000000030085a7 */ /* 0x000ee4000800007f */
[----:B---3--:R-:W-:Y:S05]  /*8750*/  @!P0 BRA `(.L_x_179) ;  /* 0xfffffffc00f08947 */ /* 0x008fea000383ffff */
.L_x_122:
[----:B------:R-:W-:Y:S05]  /*8760*/  BSYNC B0 ;  /* 0x0000000000007941 */ /* 0x000fea0003800000 */
.L_x_121:
[----:B------:R-:W-:Y:S05]  /*8770*/  EXIT ;  /* 0x000000000000794d */ /* 0x000fea0003800000 */
.L_x_16:
[----:B0-----:R-:W-:-:S04]  /*8780*/  IMAD.U32 R15, RZ, RZ, UR15 ;  /* 0x0000000fff0f7e24 */ /* 0x001fc8000f8e00ff */
[----:B------:R0:W1:Y:S03]  /*8790*/  SYNCS.PHASECHK.TRANS64.TRYWAIT P0, [R15+URZ+-0x8], R14 ;  /* 0xfffff80e0f0075a7 */ /* 0x000066000800017f */
[----:B-1----:R-:W-:Y:S05]  /*87a0*/  @!P0 NANOSLEEP.SYNCS 0x989680 ;  /* 0x009896800000895d */ /* 0x002fea0003900000 */
[----:B------:R-:W1:Y:S02]  /*87b0*/  @!P0 SYNCS.PHASECHK.TRANS64 P0, [R15+URZ+-0x8], R14 ;  /* 0xfffff80e0f0085a7 */ /* 0x000e64000800007f */
[----:B-1----:R-:W-:Y:S05]  /*87c0*/  @!P0 BRA `(.L_x_16) ;  /* 0xfffffffc00ec8947 */ /* 0x002fea000383ffff */
[----:B------:R-:W-:Y:S05]  /*87d0*/  BRA `(.L_x_180) ;  /* 0xffffff9000e87947 */ /* 0x000fea000383ffff */
.L_x_21:
[----:B-1----:R-:W-:-:S04]  /*87e0*/  IMAD.U32 R15, RZ, RZ, UR6 ;  /* 0x00000006ff0f7e24 */ /* 0x002fc8000f8e00ff */
[----:B------:R1:W2:Y:S03]  /*87f0*/  SYNCS.PHASECHK.TRANS64.TRYWAIT P0, [R15+URZ], R14 ;  /* 0x0000000e0f0075a7 */ /* 0x0002a6000800017f */
[----:B--2---:R-:W-:Y:S05]  /*8800*/  @!P0 NANOSLEEP.SYNCS 0x989680 ;  /* 0x009896800000895d */ /* 0x004fea0003900000 */
[----:B------:R-:W2:Y:S02]  /*8810*/  @!P0 SYNCS.PHASECHK.TRANS64 P0, [R15+URZ], R14 ;  /* 0x0000000e0f0085a7 */ /* 0x000ea4000800007f */
[----:B--2---:R-:W-:Y:S05]  /*8820*/  @!P0 BRA `(.L_x_21) ;  /* 0xfffffffc00ec8947 */ /* 0x004fea000383ffff */
[----:B------:R-:W-:Y:S05]  /*8830*/  BRA `(.L_x_20) ;  /* 0xffffff9400907947 */ /* 0x000fea000383ffff */
.L_x_27:
[----:B-1----:R-:W-:-:S04]  /*8840*/  IMAD.U32 R16, RZ, RZ, UR9 ;  /* 0x00000009ff107e24 */ /* 0x002fc8000f8e00ff */
[----:B------:R1:W2:Y:S03]  /*8850*/  SYNCS.PHASECHK.TRANS64.TRYWAIT P0, [R16+URZ], R15 ;  /* 0x0000000f100075a7 */ /* 0x0002a6000800017f */
[----:B--2---:R-:W-:Y:S05]  /*8860*/  @!P0 NANOSLEEP.SYNCS 0x989680 ;  /* 0x009896800000895d */ /* 0x004fea0003900000 */
[----:B------:R-:W2:Y:S02]  /*8870*/  @!P0 SYNCS.PHASECHK.TRANS64 P0, [R16+URZ], R15 ;  /* 0x0000000f100085a7 */ /* 0x000ea4000800007f */
[----:B--2---:R-:W-:Y:S05]  /*8880*/  @!P0 BRA `(.L_x_27) ;  /* 0xfffffffc00ec8947 */ /* 0x004fea000383ffff */
[----:B------:R-:W-:Y:S05]  /*8890*/  BRA `(.L_x_26) ;  /* 0xffffff9800d07947 */ /* 0x000fea000383ffff */
.L_x_35:
[----:B0-----:R-:W-:-:S04]  /*88a0*/  IMAD.U32 R15, RZ, RZ, UR15 ;  /* 0x0000000fff0f7e24 */ /* 0x001fc8000f8e00ff */
[----:B------:R0:W1:Y:S03]  /*88b0*/  SYNCS.PHASECHK.TRANS64.TRYWAIT P0, [R15+URZ+0x8], R14 ;  /* 0x0000080e0f0075a7 */ /* 0x000066000800017f */
[----:B-1----:R-:W-:Y:S05]  /*88c0*/  @!P0 NANOSLEEP.SYNCS 0x989680 ;  /* 0x009896800000895d */ /* 0x002fea0003900000 */
[----:B------:R-:W1:Y:S02]  /*88d0*/  @!P0 SYNCS.PHASECHK.TRANS64 P0, [R15+URZ+0x8], R14 ;  /* 0x0000080e0f0085a7 */ /* 0x000e64000800007f */
[----:B-1----:R-:W-:Y:S05]  /*88e0*/  @!P0 BRA `(.L_x_35) ;  /* 0xfffffffc00ec8947 */ /* 0x002fea000383ffff */
[----:B------:R-:W-:Y:S05]  /*88f0*/  BRA `(.L_x_181) ;  /* 0xffffffa000f47947 */ /* 0x000fea000383ffff */
.L_x_108:
[----:B------:R-:W-:Y:S01]  /*8900*/  BSSY B1, `(.L_x_182) ;  /* 0x0000006000017945 */ /* 0x000fe20003800000 */
[----:B------:R-:W-:-:S07]  /*8910*/  IMAD.MOV.U32 R10, RZ, RZ, -0x1 ;  /* 0xffffffffff0a7424 */ /* 0x000fce00078e00ff */
[----:B------:R-:W-:Y:S05]  /*8920*/  WARPSYNC.COLLECTIVE R10, `(.L_x_183) ;  /* 0x000000000a0c7348 */ /* 0x000fea0003c00000 */
[----:B------:R-:W-:Y:S02]  /*8930*/  ELECT P1, UR62, PT ;  /* 0x00000000003e782f */ /* 0x000fe40003820000 */
[----:B------:R-:W-:Y:S01]  /*8940*/  MOV R10, UR62 ;  /* 0x0000003e000a7c02 */ /* 0x000fe20008000f00 */
[----:B------:R-:W-:Y:S10]  /*8950*/  ENDCOLLECTIVE ;  /* 0x000000000000791b */ /* 0x000ff40003800000 */
.L_x_183:
[----:B------:R-:W-:Y:S05]  /*8960*/  BSYNC B1 ;  /* 0x0000000000017941 */ /* 0x000fea0003800000 */
.L_x_182:
[----:B------:R-:W-:Y:S05]  /*8970*/  BRA `(.L_x_184) ;  /* 0xffffffd000c47947 */ /* 0x000fea000383ffff */
.L_x_111:
[----:B-1----:R1:W2:Y:S02]  /*8980*/  SYNCS.PHASECHK.TRANS64.TRYWAIT P1, [R19+URZ+0x1c0], R10 ;  /* 0x0001c00a130075a7 */ /* 0x0022a4000802017f */
[----:B--2---:R-:W-:Y:S05]  /*8990*/  @!P1 NANOSLEEP.SYNCS 0x989680 ;  /* 0x009896800000995d */ /* 0x004fea0003900000 */
[----:B------:R-:W2:Y:S02]  /*89a0*/  @!P1 SYNCS.PHASECHK.TRANS64 P1, [R19+URZ+0x1c0], R10 ;  /* 0x0001c00a130095a7 */ /* 0x000ea4000802007f */
[----:B--2---:R-:W-:Y:S05]  /*89b0*/  @!P1 BRA `(.L_x_111) ;  /* 0xfffffffc00f09947 */ /* 0x004fea000383ffff */
[----:B------:R-:W-:Y:S05]  /*89c0*/  BRA `(.L_x_185) ;  /* 0xffffffd000f87947 */ /* 0x000fea000383ffff */
.L_x_120:
[----:B------:R-:W-:Y:S01]  /*89d0*/  BSSY B0, `(.L_x_186) ;  /* 0x0000006000007945 */ /* 0x000fe20003800000 */
[----:B------:R-:W-:-:S07]  /*89e0*/  IMAD.MOV.U32 R10, RZ, RZ, -0x1 ;  /* 0xffffffffff0a7424 */ /* 0x000fce00078e00ff */
[----:B------:R-:W-:Y:S05]  /*89f0*/  WARPSYNC.COLLECTIVE R10, `(.L_x_187) ;  /* 0x000000000a0c7348 */ /* 0x000fea0003c00000 */
[----:B------:R-:W-:Y:S02]  /*8a00*/  ELECT P1, UR62, PT ;  /* 0x00000000003e782f */ /* 0x000fe40003820000 */
[----:B------:R-:W-:Y:S01]  /*8a10*/  MOV R10, UR62 ;  /* 0x0000003e000a7c02 */ /* 0x000fe20008000f00 */
[----:B------:R-:W-:Y:S10]  /*8a20*/  ENDCOLLECTIVE ;  /* 0x000000000000791b */ /* 0x000ff40003800000 */
.L_x_187:
[----:B------:R-:W-:Y:S05]  /*8a30*/  BSYNC B0 ;  /* 0x0000000000007941 */ /* 0x000fea0003800000 */
.L_x_186:
[----:B------:R-:W-:Y:S01]  /*8a40*/  PLOP3.LUT P0, PT, P1, PT, PT, 0x80, 0x0 ;  /* 0x000000000000781c */ /* 0x000fe20000f0f070 */
[----:B------:R-:W-:-:S12]  /*8a50*/  BRA `(.L_x_188) ;  /* 0xffffffdc00447947 */ /* 0x000fd8000383ffff */
.L_x_124:
[----:B0-----:R0:W1:Y:S02]  /*8a60*/  SYNCS.PHASECHK.TRANS64.TRYWAIT P0, [R5+URZ], R2 ;  /* 0x00000002050075a7 */ /* 0x001064000800017f */
[----:B-1----:R-:W-:Y:S05]  /*8a70*/  @!P0 NANOSLEEP.SYNCS 0x989680 ;  /* 0x009896800000895d */ /* 0x002fea0003900000 */
[----:B------:R-:W1:Y:S02]  /*8a80*/  @!P0 SYNCS.PHASECHK.TRANS64 P0, [R5+URZ], R2 ;  /* 0x00000002050085a7 */ /* 0x000e64000800007f */
[----:B-1----:R-:W-:Y:S05]  /*8a90*/  @!P0 BRA `(.L_x_124) ;  /* 0xfffffffc00f08947 */ /* 0x002fea000383ffff */
[----:B------:R-:W-:Y:S05]  /*8aa0*/  BRA `(.L_x_189) ;  /* 0xffffffdc00847947 */ /* 0x000fea000383ffff */
.L_x_125:
[----:B0-----:R0:W1:Y:S02]  /*8ab0*/  SYNCS.PHASECHK.TRANS64.TRYWAIT P0, [R7+URZ], R4 ;  /* 0x00000004070075a7 */ /* 0x001064000800017f */
[----:B-1----:R-:W-:Y:S05]  /*8ac0*/  @!P0 NANOSLEEP.SYNCS 0x989680 ;  /* 0x009896800000895d */ /* 0x002fea0003900000 */
[----:B------:R-:W1:Y:S02]  /*8ad0*/  @!P0 SYNCS.PHASECHK.TRANS64 P0, [R7+URZ], R4 ;  /* 0x00000004070085a7 */ /* 0x000e64000800007f */
[----:B-1----:R-:W-:Y:S05]  /*8ae0*/  @!P0 BRA `(.L_x_125) ;  /* 0xfffffffc00f08947 */ /* 0x002fea000383ffff */
[----:B------:R-:W-:Y:S05]  /*8af0*/  BRA `(.L_x_190) ;  /* 0xffffffdc00947947 */ /* 0x000fea000383ffff */
.L_x_126:
[----:B0-----:R0:W1:Y:S02]  /*8b00*/  SYNCS.PHASECHK.TRANS64.TRYWAIT P0, [R6+URZ], R5 ;  /* 0x00000005060075a7 */ /* 0x001064000800017f */
[----:B-1----:R-:W-:Y:S05]  /*8b10*/  @!P0 NANOSLEEP.SYNCS 0x989680 ;  /* 0x009896800000895d */ /* 0x002fea0003900000 */
[----:B------:R-:W1:Y:S02]  /*8b20*/  @!P0 SYNCS.PHASECHK.TRANS64 P0, [R6+URZ], R5 ;  /* 0x00000005060085a7 */ /* 0x000e64000800007f */
[----:B-1----:R-:W-:Y:S05]  /*8b30*/  @!P0 BRA `(.L_x_126) ;  /* 0xfffffffc00f08947 */ /* 0x002fea000383ffff */
[----:B------:R-:W-:Y:S05]  /*8b40*/  BRA `(.L_x_191) ;  /* 0xffffffdc00a47947 */ /* 0x000fea000383ffff */
.L_x_127:
[----:B0-----:R0:W1:Y:S02]  /*8b50*/  SYNCS.PHASECHK.TRANS64.TRYWAIT P0, [R7+URZ], R4 ;  /* 0x00000004070075a7 */ /* 0x001064000800017f */
[----:B-1----:R-:W-:Y:S05]  /*8b60*/  @!P0 NANOSLEEP.SYNCS 0x989680 ;  /* 0x009896800000895d */ /* 0x002fea0003900000 */
[----:B------:R-:W1:Y:S02]  /*8b70*/  @!P0 SYNCS.PHASECHK.TRANS64 P0, [R7+URZ], R4 ;  /* 0x00000004070085a7 */ /* 0x000e64000800007f */
[----:B-1----:R-:W-:Y:S05]  /*8b80*/  @!P0 BRA `(.L_x_127) ;  /* 0xfffffffc00f08947 */ /* 0x002fea000383ffff */
[----:B------:R-:W-:Y:S05]  /*8b90*/  BRA `(.L_x_192) ;  /* 0xffffffdc00b47947 */ /* 0x000fea000383ffff */
.L_x_128:
[----:B0-----:R0:W1:Y:S02]  /*8ba0*/  SYNCS.PHASECHK.TRANS64.TRYWAIT P0, [R6+URZ], R5 ;  /* 0x00000005060075a7 */ /* 0x001064000800017f */
[----:B-1----:R-:W-:Y:S05]  /*8bb0*/  @!P0 NANOSLEEP.SYNCS 0x989680 ;  /* 0x009896800000895d */ /* 0x002fea0003900000 */
[----:B------:R-:W1:Y:S02]  /*8bc0*/  @!P0 SYNCS.PHASECHK.TRANS64 P0, [R6+URZ], R5 ;  /* 0x00000005060085a7 */ /* 0x000e64000800007f */
[----:B-1----:R-:W-:Y:S05]  /*8bd0*/  @!P0 BRA `(.L_x_128) ;  /* 0xfffffffc00f08947 */ /* 0x002fea000383ffff */
[----:B------:R-:W-:Y:S05]  /*8be0*/  BRA `(.L_x_193) ;  /* 0xffffffdc00c47947 */ /* 0x000fea000383ffff */
.L_x_129:
[----:B0-----:R0:W1:Y:S02]  /*8bf0*/  SYNCS.PHASECHK.TRANS64.TRYWAIT P0, [R7+URZ], R4 ;  /* 0x00000004070075a7 */ /* 0x001064000800017f */
[----:B-1----:R-:W-:Y:S05]  /*8c00*/  @!P0 NANOSLEEP.SYNCS 0x989680 ;  /* 0x009896800000895d */ /* 0x002fea0003900000 */
[----:B------:R-:W1:Y:S02]  /*8c10*/  @!P0 SYNCS.PHASECHK.TRANS64 P0, [R7+URZ], R4 ;  /* 0x00000004070085a7 */ /* 0x000e64000800007f */
[----:B-1----:R-:W-:Y:S05]  /*8c20*/  @!P0 BRA `(.L_x_129) ;  /* 0xfffffffc00f08947 */ /* 0x002fea000383ffff */
[----:B------:R-:W-:Y:S05]  /*8c30*/  BRA `(.L_x_194) ;  /* 0xffffffdc00d47947 */ /* 0x000fea000383ffff */
.L_x_130:
[----:B0-----:R0:W1:Y:S02]  /*8c40*/  SYNCS.PHASECHK.TRANS64.TRYWAIT P0, [R6+URZ], R5 ;  /* 0x00000005060075a7 */ /* 0x001064000800017f */
[----:B-1----:R-:W-:Y:S05]  /*8c50*/  @!P0 NANOSLEEP.SYNCS 0x989680 ;  /* 0x009896800000895d */ /* 0x002fea0003900000 */
[----:B------:R-:W1:Y:S02]  /*8c60*/  @!P0 SYNCS.PHASECHK.TRANS64 P0, [R6+URZ], R5 ;  /* 0x00000005060085a7 */ /* 0x000e64000800007f */
[----:B-1----:R-:W-:Y:S05]  /*8c70*/  @!P0 BRA `(.L_x_130) ;  /* 0xfffffffc00f08947 */ /* 0x002fea000383ffff */
[----:B------:R-:W-:Y:S05]  /*8c80*/  BRA `(.L_x_195) ;  /* 0xffffffdc00e47947 */ /* 0x000fea000383ffff */
.L_x_131:
[----:B0-----:R0:W1:Y:S02]  /*8c90*/  SYNCS.PHASECHK.TRANS64.TRYWAIT P0, [R7+URZ], R4 ;  /* 0x00000004070075a7 */ /* 0x001064000800017f */
[----:B-1----:R-:W-:Y:S05]  /*8ca0*/  @!P0 NANOSLEEP.SYNCS 0x989680 ;  /* 0x009896800000895d */ /* 0x002fea0003900000 */
[----:B------:R-:W1:Y:S02]  /*8cb0*/  @!P0 SYNCS.PHASECHK.TRANS64 P0, [R7+URZ], R4 ;  /* 0x00000004070085a7 */ /* 0x000e64000800007f */
[----:B-1----:R-:W-:Y:S05]  /*8cc0*/  @!P0 BRA `(.L_x_131) ;  /* 0xfffffffc00f08947 */ /* 0x002fea000383ffff */
[----:B------:R-:W-:Y:S05]  /*8cd0*/  BRA `(.L_x_196) ;  /* 0xffffffdc00f47947 */ /* 0x000fea000383ffff */
.L_x_132:
[----:B0-----:R0:W1:Y:S02]  /*8ce0*/  SYNCS.PHASECHK.TRANS64.TRYWAIT P0, [R6+URZ], R5 ;  /* 0x00000005060075a7 */ /* 0x001064000800017f */
[----:B-1----:R-:W-:Y:S05]  /*8cf0*/  @!P0 NANOSLEEP.SYNCS 0x989680 ;  /* 0x009896800000895d */ /* 0x002fea0003900000 */
[----:B------:R-:W1:Y:S02]  /*8d00*/  @!P0 SYNCS.PHASECHK.TRANS64 P0, [R6+URZ], R5 ;  /* 0x00000005060085a7 */ /* 0x000e64000800007f */
[----:B-1----:R-:W-:Y:S05]  /*8d10*/  @!P0 BRA `(.L_x_132) ;  /* 0xfffffffc00f08947 */ /* 0x002fea000383ffff */
[----:B------:R-:W-:Y:S05]  /*8d20*/  BRA `(.L_x_197) ;  /* 0xffffffe000047947 */ /* 0x000fea000383ffff */
.L_x_133:
[----:B0-----:R0:W1:Y:S02]  /*8d30*/  SYNCS.PHASECHK.TRANS64.TRYWAIT P0, [R7+URZ], R4 ;  /* 0x00000004070075a7 */ /* 0x001064000800017f */
[----:B-1----:R-:W-:Y:S05]  /*8d40*/  @!P0 NANOSLEEP.SYNCS 0x989680 ;  /* 0x009896800000895d */ /* 0x002fea0003900000 */
[----:B------:R-:W1:Y:S02]  /*8d50*/  @!P0 SYNCS.PHASECHK.TRANS64 P0, [R7+URZ], R4 ;  /* 0x00000004070085a7 */ /* 0x000e64000800007f */
[----:B-1----:R-:W-:Y:S05]  /*8d60*/  @!P0 BRA `(.L_x_133) ;  /* 0xfffffffc00f08947 */ /* 0x002fea000383ffff */
[----:B------:R-:W-:Y:S05]  /*8d70*/  BRA `(.L_x_198) ;  /* 0xffffffe000147947 */ /* 0x000fea000383ffff */
.L_x_134:
[----:B0-----:R0:W1:Y:S02]  /*8d80*/  SYNCS.PHASECHK.TRANS64.TRYWAIT P0, [R6+URZ], R5 ;  /* 0x00000005060075a7 */ /* 0x001064000800017f */
[----:B-1----:R-:W-:Y:S05]  /*8d90*/  @!P0 NANOSLEEP.SYNCS 0x989680 ;  /* 0x009896800000895d */ /* 0x002fea0003900000 */
[----:B------:R-:W1:Y:S02]  /*8da0*/  @!P0 SYNCS.PHASECHK.TRANS64 P0, [R6+URZ], R5 ;  /* 0x00000005060085a7 */ /* 0x000e64000800007f */
[----:B-1----:R-:W-:Y:S05]  /*8db0*/  @!P0 BRA `(.L_x_134) ;  /* 0xfffffffc00f08947 */ /* 0x002fea000383ffff */
[----:B------:R-:W-:Y:S05]  /*8dc0*/  BRA `(.L_x_199) ;  /* 0xffffffe000247947 */ /* 0x000fea000383ffff */
.L_x_135:
[----:B0-----:R0:W1:Y:S02]  /*8dd0*/  SYNCS.PHASECHK.TRANS64.TRYWAIT P0, [R7+URZ], R4 ;  /* 0x00000004070075a7 */ /* 0x001064000800017f */
[----:B-1----:R-:W-:Y:S05]  /*8de0*/  @!P0 NANOSLEEP.SYNCS 0x989680 ;  /* 0x009896800000895d */ /* 0x002fea0003900000 */
[----:B------:R-:W1:Y:S02]  /*8df0*/  @!P0 SYNCS.PHASECHK.TRANS64 P0, [R7+URZ], R4 ;  /* 0x00000004070085a7 */ /* 0x000e64000800007f */
[----:B-1----:R-:W-:Y:S05]  /*8e00*/  @!P0 BRA `(.L_x_135) ;  /* 0xfffffffc00f08947 */ /* 0x002fea000383ffff */
[----:B------:R-:W-:Y:S05]  /*8e10*/  BRA `(.L_x_200) ;  /* 0xffffffe000347947 */ /* 0x000fea000383ffff */
.L_x_136:
[----:B0-----:R0:W1:Y:S02]  /*8e20*/  SYNCS.PHASECHK.TRANS64.TRYWAIT P0, [R6+URZ], R5 ;  /* 0x00000005060075a7 */ /* 0x001064000800017f */
[----:B-1----:R-:W-:Y:S05]  /*8e30*/  @!P0 NANOSLEEP.SYNCS 0x989680 ;  /* 0x009896800000895d */ /* 0x002fea0003900000 */
[----:B------:R-:W1:Y:S02]  /*8e40*/  @!P0 SYNCS.PHASECHK.TRANS64 P0, [R6+URZ], R5 ;  /* 0x00000005060085a7 */ /* 0x000e64000800007f */
[----:B-1----:R-:W-:Y:S05]  /*8e50*/  @!P0 BRA `(.L_x_136) ;  /* 0xfffffffc00f08947 */ /* 0x002fea000383ffff */
[----:B------:R-:W-:Y:S05]  /*8e60*/  BRA `(.L_x_201) ;  /* 0xffffffe000447947 */ /* 0x000fea000383ffff */
.L_x_137:
[----:B0-----:R0:W1:Y:S02]  /*8e70*/  SYNCS.PHASECHK.TRANS64.TRYWAIT P0, [R7+URZ], R4 ;  /* 0x00000004070075a7 */ /* 0x001064000800017f */
[----:B-1----:R-:W-:Y:S05]  /*8e80*/  @!P0 NANOSLEEP.SYNCS 0x989680 ;  /* 0x009896800000895d */ /* 0x002fea0003900000 */
[----:B------:R-:W1:Y:S02]  /*8e90*/  @!P0 SYNCS.PHASECHK.TRANS64 P0, [R7+URZ], R4 ;  /* 0x00000004070085a7 */ /* 0x000e64000800007f */
[----:B-1----:R-:W-:Y:S05]  /*8ea0*/  @!P0 BRA `(.L_x_137) ;  /* 0xfffffffc00f08947 */ /* 0x002fea000383ffff */
[----:B------:R-:W-:Y:S05]  /*8eb0*/  BRA `(.L_x_202) ;  /* 0xffffffe000547947 */ /* 0x000fea000383ffff */
.L_x_138:
[----:B0-----:R0:W1:Y:S02]  /*8ec0*/  SYNCS.PHASECHK.TRANS64.TRYWAIT P0, [R6+URZ], R5 ;  /* 0x00000005060075a7 */ /* 0x001064000800017f */
[----:B-1----:R-:W-:Y:S05]  /*8ed0*/  @!P0 NANOSLEEP.SYNCS 0x989680 ;  /* 0x009896800000895d */ /* 0x002fea0003900000 */
[----:B------:R-:W1:Y:S02]  /*8ee0*/  @!P0 SYNCS.PHASECHK.TRANS64 P0, [R6+URZ], R5 ;  /* 0x00000005060085a7 */ /* 0x000e64000800007f */
[----:B-1----:R-:W-:Y:S05]  /*8ef0*/  @!P0 BRA `(.L_x_138) ;  /* 0xfffffffc00f08947 */ /* 0x002fea000383ffff */
[----:B------:R-:W-:Y:S05]  /*8f00*/  BRA `(.L_x_203) ;  /* 0xffffffe000647947 */ /* 0x000fea000383ffff */
.L_x_139:
[----:B0-----:R0:W1:Y:S02]  /*8f10*/  SYNCS.PHASECHK.TRANS64.TRYWAIT P0, [R7+URZ], R4 ;  /* 0x00000004070075a7 */ /* 0x001064000800017f */
[----:B-1----:R-:W-:Y:S05]  /*8f20*/  @!P0 NANOSLEEP.SYNCS 0x989680 ;  /* 0x009896800000895d */ /* 0x002fea0003900000 */
[----:B------:R-:W1:Y:S02]  /*8f30*/  @!P0 SYNCS.PHASECHK.TRANS64 P0, [R7+URZ], R4 ;  /* 0x00000004070085a7 */ /* 0x000e64000800007f */
[----:B-1----:R-:W-:Y:S05]  /*8f40*/  @!P0 BRA `(.L_x_139) ;  /* 0xfffffffc00f08947 */ /* 0x002fea000383ffff */
[----:B------:R-:W-:Y:S05]  /*8f50*/  BRA `(.L_x_204) ;  /* 0xffffffe000747947 */ /* 0x000fea000383ffff */
.L_x_140:
[----:B0-----:R0:W1:Y:S02]  /*8f60*/  SYNCS.PHASECHK.TRANS64.TRYWAIT P0, [R6+URZ], R5 ;  /* 0x00000005060075a7 */ /* 0x001064000800017f */
[----:B-1----:R-:W-:Y:S05]  /*8f70*/  @!P0 NANOSLEEP.SYNCS 0x989680 ;  /* 0x009896800000895d */ /* 0x002fea0003900000 */
[----:B------:R-:W1:Y:S02]  /*8f80*/  @!P0 SYNCS.PHASECHK.TRANS64 P0, [R6+URZ], R5 ;  /* 0x00000005060085a7 */ /* 0x000e64000800007f */
[----:B-1----:R-:W-:Y:S05]  /*8f90*/  @!P0 BRA `(.L_x_140) ;  /* 0xfffffffc00f08947 */ /* 0x002fea000383ffff */
[----:B------:R-:W-:Y:S05]  /*8fa0*/  BRA `(.L_x_205) ;  /* 0xffffffe000847947 */ /* 0x000fea000383ffff */
.L_x_141:
[----:B0-----:R0:W1:Y:S02]  /*8fb0*/  SYNCS.PHASECHK.TRANS64.TRYWAIT P0, [R7+URZ], R4 ;  /* 0x00000004070075a7 */ /* 0x001064000800017f */
[----:B-1----:R-:W-:Y:S05]  /*8fc0*/  @!P0 NANOSLEEP.SYNCS 0x989680 ;  /* 0x009896800000895d */ /* 0x002fea0003900000 */
[----:B------:R-:W1:Y:S02]  /*8fd0*/  @!P0 SYNCS.PHASECHK.TRANS64 P0, [R7+URZ], R4 ;  /* 0x00000004070085a7 */ /* 0x000e64000800007f */
[----:B-1----:R-:W-:Y:S05]  /*8fe0*/  @!P0 BRA `(.L_x_141) ;  /* 0xfffffffc00f08947 */ /* 0x002fea000383ffff */
[----:B------:R-:W-:Y:S05]  /*8ff0*/  BRA `(.L_x_206) ;  /* 0xffffffe000947947 */ /* 0x000fea000383ffff */
.L_x_142:
[----:B0-----:R0:W1:Y:S02]  /*9000*/  SYNCS.PHASECHK.TRANS64.TRYWAIT P0, [R6+URZ], R5 ;  /* 0x00000005060075a7 */ /* 0x001064000800017f */
[----:B-1----:R-:W-:Y:S05]  /*9010*/  @!P0 NANOSLEEP.SYNCS 0x989680 ;  /* 0x009896800000895d */ /* 0x002fea0003900000 */
[----:B------:R-:W1:Y:S02]  /*9020*/  @!P0 SYNCS.PHASECHK.TRANS64 P0, [R6+URZ], R5 ;  /* 0x00000005060085a7 */ /* 0x000e64000800007f */
[----:B-1----:R-:W-:Y:S05]  /*9030*/  @!P0 BRA `(.L_x_142) ;  /* 0xfffffffc00f08947 */ /* 0x002fea000383ffff */
[----:B------:R-:W-:Y:S05]  /*9040*/  BRA `(.L_x_207) ;  /* 0xffffffe000a47947 */ /* 0x000fea000383ffff */
.L_x_143:
[----:B0-----:R0:W1:Y:S02]  /*9050*/  SYNCS.PHASECHK.TRANS64.TRYWAIT P0, [R7+URZ], R4 ;  /* 0x00000004070075a7 */ /* 0x001064000800017f */
[----:B-1----:R-:W-:Y:S05]  /*9060*/  @!P0 NANOSLEEP.SYNCS 0x989680 ;  /* 0x009896800000895d */ /* 0x002fea0003900000 */
[----:B------:R-:W1:Y:S02]  /*9070*/  @!P0 SYNCS.PHASECHK.TRANS64 P0, [R7+URZ], R4 ;  /* 0x00000004070085a7 */ /* 0x000e64000800007f */
[----:B-1----:R-:W-:Y:S05]  /*9080*/  @!P0 BRA `(.L_x_143) ;  /* 0xfffffffc00f08947 */ /* 0x002fea000383ffff */
[----:B------:R-:W-:Y:S05]  /*9090*/  BRA `(.L_x_208) ;  /* 0xffffffe000b47947 */ /* 0x000fea000383ffff */
.L_x_144:
[----:B0-----:R0:W1:Y:S02]  /*90a0*/  SYNCS.PHASECHK.TRANS64.TRYWAIT P0, [R6+URZ], R5 ;  /* 0x00000005060075a7 */ /* 0x001064000800017f */
[----:B-1----:R-:W-:Y:S05]  /*90b0*/  @!P0 NANOSLEEP.SYNCS 0x989680 ;  /* 0x009896800000895d */ /* 0x002fea0003900000 */
[----:B------:R-:W1:Y:S02]  /*90c0*/  @!P0 SYNCS.PHASECHK.TRANS64 P0, [R6+URZ], R5 ;  /* 0x00000005060085a7 */ /* 0x000e64000800007f */
[----:B-1----:R-:W-:Y:S05]  /*90d0*/  @!P0 BRA `(.L_x_144) ;  /* 0xfffffffc00f08947 */ /* 0x002fea000383ffff */
[----:B------:R-:W-:Y:S05]  /*90e0*/  BRA `(.L_x_209) ;  /* 0xffffffe000c47947 */ /* 0x000fea000383ffff */
.L_x_145:
[----:B0-----:R0:W1:Y:S02]  /*90f0*/  SYNCS.PHASECHK.TRANS64.TRYWAIT P0, [R7+URZ], R4 ;  /* 0x00000004070075a7 */ /* 0x001064000800017f */
[----:B-1----:R-:W-:Y:S05]  /*9100*/  @!P0 NANOSLEEP.SYNCS 0x989680 ;  /* 0x009896800000895d */ /* 0x002fea0003900000 */
[----:B------:R-:W1:Y:S02]  /*9110*/  @!P0 SYNCS.PHASECHK.TRANS64 P0, [R7+URZ], R4 ;  /* 0x00000004070085a7 */ /* 0x000e64000800007f */
[----:B-1----:R-:W-:Y:S05]  /*9120*/  @!P0 BRA `(.L_x_145) ;  /* 0xfffffffc00f08947 */ /* 0x002fea000383ffff */
[----:B------:R-:W-:Y:S05]  /*9130*/  BRA `(.L_x_210) ;  /* 0xffffffe000d47947 */ /* 0x000fea000383ffff */
.L_x_146:
[----:B0-----:R0:W1:Y:S02]  /*9140*/  SYNCS.PHASECHK.TRANS64.TRYWAIT P0, [R6+URZ], R5 ;  /* 0x00000005060075a7 */ /* 0x001064000800017f */
[----:B-1----:R-:W-:Y:S05]  /*9150*/  @!P0 NANOSLEEP.SYNCS 0x989680 ;  /* 0x009896800000895d */ /* 0x002fea0003900000 */
[----:B------:R-:W1:Y:S02]  /*9160*/  @!P0 SYNCS.PHASECHK.TRANS64 P0, [R6+URZ], R5 ;  /* 0x00000005060085a7 */ /* 0x000e64000800007f */
[----:B-1----:R-:W-:Y:S05]  /*9170*/  @!P0 BRA `(.L_x_146) ;  /* 0xfffffffc00f08947 */ /* 0x002fea000383ffff */
[----:B------:R-:W-:Y:S05]  /*9180*/  BRA `(.L_x_211) ;  /* 0xffffffe000e47947 */ /* 0x000fea000383ffff */
.L_x_147:
[----:B0-----:R0:W1:Y:S02]  /*9190*/  SYNCS.PHASECHK.TRANS64.TRYWAIT P0, [R7+URZ], R4 ;  /* 0x00000004070075a7 */ /* 0x001064000800017f */
[----:B-1----:R-:W-:Y:S05]  /*91a0*/  @!P0 NANOSLEEP.SYNCS 0x989680 ;  /* 0x009896800000895d */ /* 0x002fea0003900000 */
[----:B------:R-:W1:Y:S02]  /*91b0*/  @!P0 SYNCS.PHASECHK.TRANS64 P0, [R7+URZ], R4 ;  /* 0x00000004070085a7 */ /* 0x000e64000800007f */
[----:B-1----:R-:W-:Y:S05]  /*91c0*/  @!P0 BRA `(.L_x_147) ;  /* 0xfffffffc00f08947 */ /* 0x002fea000383ffff */
[----:B------:R-:W-:Y:S05]  /*91d0*/  BRA `(.L_x_212) ;  /* 0xffffffe000f47947 */ /* 0x000fea000383ffff */
.L_x_148:
[----:B0-----:R0:W1:Y:S02]  /*91e0*/  SYNCS.PHASECHK.TRANS64.TRYWAIT P0, [R6+URZ], R5 ;  /* 0x00000005060075a7 */ /* 0x001064000800017f */
[----:B-1----:R-:W-:Y:S05]  /*91f0*/  @!P0 NANOSLEEP.SYNCS 0x989680 ;  /* 0x009896800000895d */ /* 0x002fea0003900000 */
[----:B------:R-:W1:Y:S02]  /*9200*/  @!P0 SYNCS.PHASECHK.TRANS64 P0, [R6+URZ], R5 ;  /* 0x00000005060085a7 */ /* 0x000e64000800007f */
[----:B-1----:R-:W-:Y:S05]  /*9210*/  @!P0 BRA `(.L_x_148) ;  /* 0xfffffffc00f08947 */ /* 0x002fea000383ffff */
[----:B------:R-:W-:Y:S05]  /*9220*/  BRA `(.L_x_213) ;  /* 0xffffffe400047947 */ /* 0x000fea000383ffff */
.L_x_149:
[----:B0-----:R0:W1:Y:S02]  /*9230*/  SYNCS.PHASECHK.TRANS64.TRYWAIT P0, [R7+URZ], R4 ;  /* 0x00000004070075a7 */ /* 0x001064000800017f */
[----:B-1----:R-:W-:Y:S05]  /*9240*/  @!P0 NANOSLEEP.SYNCS 0x989680 ;  /* 0x009896800000895d */ /* 0x002fea0003900000 */
[----:B------:R-:W1:Y:S02]  /*9250*/  @!P0 SYNCS.PHASECHK.TRANS64 P0, [R7+URZ], R4 ;  /* 0x00000004070085a7 */ /* 0x000e64000800007f */
[----:B-1----:R-:W-:Y:S05]  /*9260*/  @!P0 BRA `(.L_x_149) ;  /* 0xfffffffc00f08947 */ /* 0x002fea000383ffff */
[----:B------:R-:W-:Y:S05]  /*9270*/  BRA `(.L_x_214) ;  /* 0xffffffe400147947 */ /* 0x000fea000383ffff */
.L_x_150:
[----:B0-----:R0:W1:Y:S02]  /*9280*/  SYNCS.PHASECHK.TRANS64.TRYWAIT P0, [R6+URZ], R5 ;  /* 0x00000005060075a7 */ /* 0x001064000800017f */
[----:B-1----:R-:W-:Y:S05]  /*9290*/  @!P0 NANOSLEEP.SYNCS 0x989680 ;  /* 0x009896800000895d */ /* 0x002fea0003900000 */
[----:B------:R-:W1:Y:S02]  /*92a0*/  @!P0 SYNCS.PHASECHK.TRANS64 P0, [R6+URZ], R5 ;  /* 0x00000005060085a7 */ /* 0x000e64000800007f */
[----:B-1----:R-:W-:Y:S05]  /*92b0*/  @!P0 BRA `(.L_x_150) ;  /* 0xfffffffc00f08947 */ /* 0x002fea000383ffff */
[----:B------:R-:W-:Y:S05]  /*92c0*/  BRA `(.L_x_215) ;  /* 0xffffffe400247947 */ /* 0x000fea000383ffff */
.L_x_151:
[----:B0-----:R0:W1:Y:S02]  /*92d0*/  SYNCS.PHASECHK.TRANS64.TRYWAIT P0, [R7+URZ], R4 ;  /* 0x00000004070075a7 */ /* 0x001064000800017f */
[----:B-1----:R-:W-:Y:S05]  /*92e0*/  @!P0 NANOSLEEP.SYNCS 0x989680 ;  /* 0x009896800000895d */ /* 0x002fea0003900000 */
[----:B------:R-:W1:Y:S02]  /*92f0*/  @!P0 SYNCS.PHASECHK.TRANS64 P0, [R7+URZ], R4 ;  /* 0x00000004070085a7 */ /* 0x000e64000800007f */
[----:B-1----:R-:W-:Y:S05]  /*9300*/  @!P0 BRA `(.L_x_151) ;  /* 0xfffffffc00f08947 */ /* 0x002fea000383ffff */
[----:B------:R-:W-:Y:S05]  /*9310*/  BRA `(.L_x_216) ;  /* 0xffffffe400347947 */ /* 0x000fea000383ffff */
.L_x_152:
[----:B0-----:R0:W1:Y:S02]  /*9320*/  SYNCS.PHASECHK.TRANS64.TRYWAIT P0, [R6+URZ], R5 ;  /* 0x00000005060075a7 */ /* 0x001064000800017f */
[----:B-1----:R-:W-:Y:S05]  /*9330*/  @!P0 NANOSLEEP.SYNCS 0x989680 ;  /* 0x009896800000895d */ /* 0x002fea0003900000 */
[----:B------:R-:W1:Y:S02]  /*9340*/  @!P0 SYNCS.PHASECHK.TRANS64 P0, [R6+URZ], R5 ;  /* 0x00000005060085a7 */ /* 0x000e64000800007f */
[----:B-1----:R-:W-:Y:S05]  /*9350*/  @!P0 BRA `(.L_x_152) ;  /* 0xfffffffc00f08947 */ /* 0x002fea000383ffff */
[----:B------:R-:W-:Y:S05]  /*9360*/  BRA `(.L_x_217) ;  /* 0xffffffe400447947 */ /* 0x000fea000383ffff */
.L_x_153:
[----:B0-----:R0:W1:Y:S02]  /*9370*/  SYNCS.PHASECHK.TRANS64.TRYWAIT P0, [R7+URZ], R4 ;  /* 0x00000004070075a7 */ /* 0x001064000800017f */
[----:B-1----:R-:W-:Y:S05]  /*9380*/  @!P0 NANOSLEEP.SYNCS 0x989680 ;  /* 0x009896800000895d */ /* 0x002fea0003900000 */
[----:B------:R-:W1:Y:S02]  /*9390*/  @!P0 SYNCS.PHASECHK.TRANS64 P0, [R7+URZ], R4 ;  /* 0x00000004070085a7 */ /* 0x000e64000800007f */
[----:B-1----:R-:W-:Y:S05]  /*93a0*/  @!P0 BRA `(.L_x_153) ;  /* 0xfffffffc00f08947 */ /* 0x002fea000383ffff */
[----:B------:R-:W-:Y:S05]  /*93b0*/  BRA `(.L_x_218) ;  /* 0xffffffe400547947 */ /* 0x000fea000383ffff */
.L_x_154:
[----:B0-----:R0:W1:Y:S02]  /*93c0*/  SYNCS.PHASECHK.TRANS64.TRYWAIT P0, [R6+URZ], R5 ;  /* 0x00000005060075a7 */ /* 0x001064000800017f */
[----:B-1----:R-:W-:Y:S05]  /*93d0*/  @!P0 NANOSLEEP.SYNCS 0x989680 ;  /* 0x009896800000895d */ /* 0x002fea0003900000 */
[----:B------:R-:W1:Y:S02]  /*93e0*/  @!P0 SYNCS.PHASECHK.TRANS64 P0, [R6+URZ], R5 ;  /* 0x00000005060085a7 */ /* 0x000e64000800007f */
[----:B-1----:R-:W-:Y:S05]  /*93f0*/  @!P0 BRA `(.L_x_154) ;  /* 0xfffffffc00f08947 */ /* 0x002fea000383ffff */
[----:B------:R-:W-:Y:S05]  /*9400*/  BRA `(.L_x_219) ;  /* 0xffffffe400647947 */ /* 0x000fea000383ffff */
.L_x_155:
[----:B0-----:R0:W1:Y:S02]  /*9410*/  SYNCS.PHASECHK.TRANS64.TRYWAIT P0, [R7+URZ], R4 ;  /* 0x00000004070075a7 */ /* 0x001064000800017f */
[----:B-1----:R-:W-:Y:S05]  /*9420*/  @!P0 NANOSLEEP.SYNCS 0x989680 ;  /* 0x009896800000895d */ /* 0x002fea0003900000 */
[----:B------:R-:W1:Y:S02]  /*9430*/  @!P0 SYNCS.PHASECHK.TRANS64 P0, [R7+URZ], R4 ;  /* 0x00000004070085a7 */ /* 0x000e64000800007f */
[----:B-1----:R-:W-:Y:S05]  /*9440*/  @!P0 BRA `(.L_x_155) ;  /* 0xfffffffc00f08947 */ /* 0x002fea000383ffff */
[----:B------:R-:W-:Y:S05]  /*9450*/  BRA `(.L_x_220) ;  /* 0xffffffe400747947 */ /* 0x000fea000383ffff */
.L_x_156:
[----:B0-----:R0:W1:Y:S02]  /*9460*/  SYNCS.PHASECHK.TRANS64.TRYWAIT P0, [R6+URZ], R5 ;  /* 0x00000005060075a7 */ /* 0x001064000800017f */
[----:B-1----:R-:W-:Y:S05]  /*9470*/  @!P0 NANOSLEEP.SYNCS 0x989680 ;  /* 0x009896800000895d */ /* 0x002fea0003900000 */
[----:B------:R-:W1:Y:S02]  /*9480*/  @!P0 SYNCS.PHASECHK.TRANS64 P0, [R6+URZ], R5 ;  /* 0x00000005060085a7 */ /* 0x000e64000800007f */
[----:B-1----:R-:W-:Y:S05]  /*9490*/  @!P0 BRA `(.L_x_156) ;  /* 0xfffffffc00f08947 */ /* 0x002fea000383ffff */
[----:B------:R-:W-:Y:S05]  /*94a0*/  BRA `(.L_x_221) ;  /* 0xffffffe400847947 */ /* 0x000fea000383ffff */
.L_x_157:
[----:B0-----:R0:W1:Y:S02]  /*94b0*/  SYNCS.PHASECHK.TRANS64.TRYWAIT P0, [R7+URZ], R4 ;  /* 0x00000004070075a7 */ /* 0x001064000800017f */
[----:B-1----:R-:W-:Y:S05]  /*94c0*/  @!P0 NANOSLEEP.SYNCS 0x989680 ;  /* 0x009896800000895d */ /* 0x002fea0003900000 */
[----:B------:R-:W1:Y:S02]  /*94d0*/  @!P0 SYNCS.PHASECHK.TRANS64 P0, [R7+URZ], R4 ;  /* 0x00000004070085a7 */ /* 0x000e64000800007f */
[----:B-1----:R-:W-:Y:S05]  /*94e0*/  @!P0 BRA `(.L_x_157) ;  /* 0xfffffffc00f08947 */ /* 0x002fea000383ffff */
[----:B------:R-:W-:Y:S05]  /*94f0*/  BRA `(.L_x_222) ;  /* 0xffffffe400947947 */ /* 0x000fea000383ffff */
.L_x_158:
[----:B0-----:R0:W1:Y:S02]  /*9500*/  SYNCS.PHASECHK.TRANS64.TRYWAIT P0, [R6+URZ], R5 ;  /* 0x00000005060075a7 */ /* 0x001064000800017f */
[----:B-1----:R-:W-:Y:S05]  /*9510*/  @!P0 NANOSLEEP.SYNCS 0x989680 ;  /* 0x009896800000895d */ /* 0x002fea0003900000 */
[----:B------:R-:W1:Y:S02]  /*9520*/  @!P0 SYNCS.PHASECHK.TRANS64 P0, [R6+URZ], R5 ;  /* 0x00000005060085a7 */ /* 0x000e64000800007f */
[----:B-1----:R-:W-:Y:S05]  /*9530*/  @!P0 BRA `(.L_x_158) ;  /* 0xfffffffc00f08947 */ /* 0x002fea000383ffff */
[----:B------:R-:W-:Y:S05]  /*9540*/  BRA `(.L_x_223) ;  /* 0xffffffe400a47947 */ /* 0x000fea000383ffff */
.L_x_159:
[----:B0-----:R0:W1:Y:S02]  /*9550*/  SYNCS.PHASECHK.TRANS64.TRYWAIT P0, [R7+URZ], R4 ;  /* 0x00000004070075a7 */ /* 0x001064000800017f */
[----:B-1----:R-:W-:Y:S05]  /*9560*/  @!P0 NANOSLEEP.SYNCS 0x989680 ;  /* 0x009896800000895d */ /* 0x002fea0003900000 */
[----:B------:R-:W1:Y:S02]  /*9570*/  @!P0 SYNCS.PHASECHK.TRANS64 P0, [R7+URZ], R4 ;  /* 0x00000004070085a7 */ /* 0x000e64000800007f */
[----:B-1----:R-:W-:Y:S05]  /*9580*/  @!P0 BRA `(.L_x_159) ;  /* 0xfffffffc00f08947 */ /* 0x002fea000383ffff */
[----:B------:R-:W-:Y:S05]  /*9590*/  BRA `(.L_x_224) ;  /* 0xffffffe400b47947 */ /* 0x000fea000383ffff */
.L_x_160:
[----:B0-----:R0:W1:Y:S02]  /*95a0*/  SYNCS.PHASECHK.TRANS64.TRYWAIT P0, [R6+URZ], R5 ;  /* 0x00000005060075a7 */ /* 0x001064000800017f */
[----:B-1----:R-:W-:Y:S05]  /*95b0*/  @!P0 NANOSLEEP.SYNCS 0x989680 ;  /* 0x009896800000895d */ /* 0x002fea0003900000 */
[----:B------:R-:W1:Y:S02]  /*95c0*/  @!P0 SYNCS.PHASECHK.TRANS64 P0, [R6+URZ], R5 ;  /* 0x00000005060085a7 */ /* 0x000e64000800007f */
[----:B-1----:R-:W-:Y:S05]  /*95d0*/  @!P0 BRA `(.L_x_160) ;  /* 0xfffffffc00f08947 */ /* 0x002fea000383ffff */
[----:B------:R-:W-:Y:S05]  /*95e0*/  BRA `(.L_x_225) ;  /* 0xffffffe400c47947 */ /* 0x000fea000383ffff */
.L_x_161:
[----:B0-----:R0:W1:Y:S02]  /*95f0*/  SYNCS.PHASECHK.TRANS64.TRYWAIT P0, [R7+URZ], R4 ;  /* 0x00000004070075a7 */ /* 0x001064000800017f */
[----:B-1----:R-:W-:Y:S05]  /*9600*/  @!P0 NANOSLEEP.SYNCS 0x989680 ;  /* 0x009896800000895d */ /* 0x002fea0003900000 */
[----:B------:R-:W1:Y:S02]  /*9610*/  @!P0 SYNCS.PHASECHK.TRANS64 P0, [R7+URZ], R4 ;  /* 0x00000004070085a7 */ /* 0x000e64000800007f */
[----:B-1----:R-:W-:Y:S05]  /*9620*/  @!P0 BRA `(.L_x_161) ;  /* 0xfffffffc00f08947 */ /* 0x002fea000383ffff */
[----:B------:R-:W-:Y:S05]  /*9630*/  BRA `(.L_x_226) ;  /* 0xffffffe400d47947 */ /* 0x000fea000383ffff */
.L_x_162:
[----:B0-----:R0:W1:Y:S02]  /*9640*/  SYNCS.PHASECHK.TRANS64.TRYWAIT P0, [R6+URZ], R5 ;  /* 0x00000005060075a7 */ /* 0x001064000800017f */
[----:B-1----:R-:W-:Y:S05]  /*9650*/  @!P0 NANOSLEEP.SYNCS 0x989680 ;  /* 0x009896800000895d */ /* 0x002fea0003900000 */
[----:B------:R-:W1:Y:S02]  /*9660*/  @!P0 SYNCS.PHASECHK.TRANS64 P0, [R6+URZ], R5 ;  /* 0x00000005060085a7 */ /* 0x000e64000800007f */
[----:B-1----:R-:W-:Y:S05]  /*9670*/  @!P0 BRA `(.L_x_162) ;  /* 0xfffffffc00f08947 */ /* 0x002fea000383ffff */
[----:B------:R-:W-:Y:S05]  /*9680*/  BRA `(.L_x_227) ;  /* 0xffffffe400e47947 */ /* 0x000fea000383ffff */
.L_x_163:
[----:B0-----:R0:W1:Y:S02]  /*9690*/  SYNCS.PHASECHK.TRANS64.TRYWAIT P0, [R7+URZ], R4 ;  /* 0x00000004070075a7 */ /* 0x001064000800017f */
[----:B-1----:R-:W-:Y:S05]  /*96a0*/  @!P0 NANOSLEEP.SYNCS 0x989680 ;  /* 0x009896800000895d */ /* 0x002fea0003900000 */
[----:B------:R-:W1:Y:S02]  /*96b0*/  @!P0 SYNCS.PHASECHK.TRANS64 P0, [R7+URZ], R4 ;  /* 0x00000004070085a7 */ /* 0x000e64000800007f */
[----:B-1----:R-:W-:Y:S05]  /*96c0*/  @!P0 BRA `(.L_x_163) ;  /* 0xfffffffc00f08947 */ /* 0x002fea000383ffff */
[----:B------:R-:W-:Y:S05]  /*96d0*/  BRA `(.L_x_228) ;  /* 0xffffffe400f47947 */ /* 0x000fea000383ffff */
.L_x_164:
[----:B0-----:R0:W1:Y:S02]  /*96e0*/  SYNCS.PHASECHK.TRANS64.TRYWAIT P0, [R6+URZ], R5 ;  /* 0x00000005060075a7 */ /* 0x001064000800017f */
[----:B-1----:R-:W-:Y:S05]  /*96f0*/  @!P0 NANOSLEEP.SYNCS 0x989680 ;  /* 0x009896800000895d */ /* 0x002fea0003900000 */
[----:B------:R-:W1:Y:S02]  /*9700*/  @!P0 SYNCS.PHASECHK.TRANS64 P0, [R6+URZ], R5 ;  /* 0x00000005060085a7 */ /* 0x000e64000800007f */
[----:B-1----:R-:W-:Y:S05]  /*9710*/  @!P0 BRA `(.L_x_164) ;  /* 0xfffffffc00f08947 */ /* 0x002fea000383ffff */
[----:B------:R-:W-:Y:S05]  /*9720*/  BRA `(.L_x_229) ;  /* 0xffffffe800047947 */ /* 0x000fea000383ffff */
.L_x_165:
[----:B0-----:R0:W1:Y:S02]  /*9730*/  SYNCS.PHASECHK.TRANS64.TRYWAIT P0, [R7+URZ], R4 ;  /* 0x00000004070075a7 */ /* 0x001064000800017f */
[----:B-1----:R-:W-:Y:S05]  /*9740*/  @!P0 NANOSLEEP.SYNCS 0x989680 ;  /* 0x009896800000895d */ /* 0x002fea0003900000 */
[----:B------:R-:W1:Y:S02]  /*9750*/  @!P0 SYNCS.PHASECHK.TRANS64 P0, [R7+URZ], R4 ;  /* 0x00000004070085a7 */ /* 0x000e64000800007f */
[----:B-1----:R-:W-:Y:S05]  /*9760*/  @!P0 BRA `(.L_x_165) ;  /* 0xfffffffc00f08947 */ /* 0x002fea000383ffff */
[----:B------:R-:W-:Y:S05]  /*9770*/  BRA `(.L_x_230) ;  /* 0xffffffe800147947 */ /* 0x000fea000383ffff */
.L_x_166:
[----:B0-----:R0:W1:Y:S02]  /*9780*/  SYNCS.PHASECHK.TRANS64.TRYWAIT P0, [R6+URZ], R5 ;  /* 0x00000005060075a7 */ /* 0x001064000800017f */
[----:B-1----:R-:W-:Y:S05]  /*9790*/  @!P0 NANOSLEEP.SYNCS 0x989680 ;  /* 0x009896800000895d */ /* 0x002fea0003900000 */
[----:B------:R-:W1:Y:S02]  /*97a0*/  @!P0 SYNCS.PHASECHK.TRANS64 P0, [R6+URZ], R5 ;  /* 0x00000005060085a7 */ /* 0x000e64000800007f */
[----:B-1----:R-:W-:Y:S05]  /*97b0*/  @!P0 BRA `(.L_x_166) ;  /* 0xfffffffc00f08947 */ /* 0x002fea000383ffff */
[----:B------:R-:W-:Y:S05]  /*97c0*/  BRA `(.L_x_231) ;  /* 0xffffffe800247947 */ /* 0x000fea000383ffff */
.L_x_167:
[----:B0-----:R0:W1:Y:S02]  /*97d0*/  SYNCS.PHASECHK.TRANS64.TRYWAIT P0, [R7+URZ], R4 ;  /* 0x00000004070075a7 */ /* 0x001064000800017f */
[----:B-1----:R-:W-:Y:S05]  /*97e0*/  @!P0 NANOSLEEP.SYNCS 0x989680 ;  /* 0x009896800000895d */ /* 0x002fea0003900000 */
[----:B------:R-:W1:Y:S02]  /*97f0*/  @!P0 SYNCS.PHASECHK.TRANS64 P0, [R7+URZ], R4 ;  /* 0x00000004070085a7 */ /* 0x000e64000800007f */
[----:B-1----:R-:W-:Y:S05]  /*9800*/  @!P0 BRA `(.L_x_167) ;  /* 0xfffffffc00f08947 */ /* 0x002fea000383ffff */
[----:B------:R-:W-:Y:S05]  /*9810*/  BRA `(.L_x_232) ;  /* 0xffffffe800347947 */ /* 0x000fea000383ffff */
.L_x_168:
[----:B0-----:R0:W1:Y:S02]  /*9820*/  SYNCS.PHASECHK.TRANS64.TRYWAIT P0, [R6+URZ], R5 ;  /* 0x00000005060075a7 */ /* 0x001064000800017f */
[----:B-1----:R-:W-:Y:S05]  /*9830*/  @!P0 NANOSLEEP.SYNCS 0x989680 ;  /* 0x009896800000895d */ /* 0x002fea0003900000 */
[----:B------:R-:W1:Y:S02]  /*9840*/  @!P0 SYNCS.PHASECHK.TRANS64 P0, [R6+URZ], R5 ;  /* 0x00000005060085a7 */ /* 0x000e64000800007f */
[----:B-1----:R-:W-:Y:S05]  /*9850*/  @!P0 BRA `(.L_x_168) ;  /* 0xfffffffc00f08947 */ /* 0x002fea000383ffff */
[----:B------:R-:W-:Y:S05]  /*9860*/  BRA `(.L_x_233) ;  /* 0xffffffe800447947 */ /* 0x000fea000383ffff */
.L_x_169:
[----:B0-----:R0:W1:Y:S02]  /*9870*/  SYNCS.PHASECHK.TRANS64.TRYWAIT P0, [R7+URZ], R4 ;  /* 0x00000004070075a7 */ /* 0x001064000800017f */
[----:B-1----:R-:W-:Y:S05]  /*9880*/  @!P0 NANOSLEEP.SYNCS 0x989680 ;  /* 0x009896800000895d */ /* 0x002fea0003900000 */
[----:B------:R-:W1:Y:S02]  /*9890*/  @!P0 SYNCS.PHASECHK.TRANS64 P0, [R7+URZ], R4 ;  /* 0x00000004070085a7 */ /* 0x000e64000800007f */
[----:B-1----:R-:W-:Y:S05]  /*98a0*/  @!P0 BRA `(.L_x_169) ;  /* 0xfffffffc00f08947 */ /* 0x002fea000383ffff */
[----:B------:R-:W-:Y:S05]  /*98b0*/  BRA `(.L_x_234) ;  /* 0xffffffe800547947 */ /* 0x000fea000383ffff */
.L_x_170:
[----:B0-----:R0:W1:Y:S02]  /*98c0*/  SYNCS.PHASECHK.TRANS64.TRYWAIT P0, [R6+URZ], R5 ;  /* 0x00000005060075a7 */ /* 0x001064000800017f */
[----:B-1----:R-:W-:Y:S05]  /*98d0*/  @!P0 NANOSLEEP.SYNCS 0x989680 ;  /* 0x009896800000895d */ /* 0x002fea0003900000 */
[----:B------:R-:W1:Y:S02]  /*98e0*/  @!P0 SYNCS.PHASECHK.TRANS64 P0, [R6+URZ], R5 ;  /* 0x00000005060085a7 */ /* 0x000e64000800007f */
[----:B-1----:R-:W-:Y:S05]  /*98f0*/  @!P0 BRA `(.L_x_170) ;  /* 0xfffffffc00f08947 */ /* 0x002fea000383ffff */
[----:B------:R-:W-:Y:S05]  /*9900*/  BRA `(.L_x_235) ;  /* 0xffffffe800647947 */ /* 0x000fea000383ffff */
.L_x_171:
[----:B0-----:R0:W1:Y:S02]  /*9910*/  SYNCS.PHASECHK.TRANS64.TRYWAIT P0, [R7+URZ], R4 ;  /* 0x00000004070075a7 */ /* 0x001064000800017f */
[----:B-1----:R-:W-:Y:S05]  /*9920*/  @!P0 NANOSLEEP.SYNCS 0x989680 ;  /* 0x009896800000895d */ /* 0x002fea0003900000 */
[----:B------:R-:W1:Y:S02]  /*9930*/  @!P0 SYNCS.PHASECHK.TRANS64 P0, [R7+URZ], R4 ;  /* 0x00000004070085a7 */ /* 0x000e64000800007f */
[----:B-1----:R-:W-:Y:S05]  /*9940*/  @!P0 BRA `(.L_x_171) ;  /* 0xfffffffc00f08947 */ /* 0x002fea000383ffff */
[----:B------:R-:W-:Y:S05]  /*9950*/  BRA `(.L_x_236) ;  /* 0xffffffe800747947 */ /* 0x000fea000383ffff */
.L_x_172:
[----:B0-----:R0:W1:Y:S02]  /*9960*/  SYNCS.PHASECHK.TRANS64.TRYWAIT P0, [R6+URZ], R5 ;  /* 0x00000005060075a7 */ /* 0x001064000800017f */
[----:B-1----:R-:W-:Y:S05]  /*9970*/  @!P0 NANOSLEEP.SYNCS 0x989680 ;  /* 0x009896800000895d */ /* 0x002fea0003900000 */
[----:B------:R-:W1:Y:S02]  /*9980*/  @!P0 SYNCS.PHASECHK.TRANS64 P0, [R6+URZ], R5 ;  /* 0x00000005060085a7 */ /* 0x000e64000800007f */
[----:B-1----:R-:W-:Y:S05]  /*9990*/  @!P0 BRA `(.L_x_172) ;  /* 0xfffffffc00f08947 */ /* 0x002fea000383ffff */
[----:B------:R-:W-:Y:S05]  /*99a0*/  BRA `(.L_x_237) ;  /* 0xffffffe800847947 */ /* 0x000fea000383ffff */
.L_x_173:
[----:B0-----:R0:W1:Y:S02]  /*99b0*/  SYNCS.PHASECHK.TRANS64.TRYWAIT P0, [R7+URZ], R4 ;  /* 0x00000004070075a7 */ /* 0x001064000800017f */
[----:B-1----:R-:W-:Y:S05]  /*99c0*/  @!P0 NANOSLEEP.SYNCS 0x989680 ;  /* 0x009896800000895d */ /* 0x002fea0003900000 */
[----:B------:R-:W1:Y:S02]  /*99d0*/  @!P0 SYNCS.PHASECHK.TRANS64 P0, [R7+URZ], R4 ;  /* 0x00000004070085a7 */ /* 0x000e64000800007f */
[----:B-1----:R-:W-:Y:S05]  /*99e0*/  @!P0 BRA `(.L_x_173) ;  /* 0xfffffffc00f08947 */ /* 0x002fea000383ffff */
[----:B------:R-:W-:Y:S05]  /*99f0*/  BRA `(.L_x_238) ;  /* 0xffffffe800947947 */ /* 0x000fea000383ffff */
.L_x_174:
[----:B0-----:R0:W1:Y:S02]  /*9a00*/  SYNCS.PHASECHK.TRANS64.TRYWAIT P0, [R6+URZ], R5 ;  /* 0x00000005060075a7 */ /* 0x001064000800017f */
[----:B-1----:R-:W-:Y:S05]  /*9a10*/  @!P0 NANOSLEEP.SYNCS 0x989680 ;  /* 0x009896800000895d */ /* 0x002fea0003900000 */
[----:B------:R-:W1:Y:S02]  /*9a20*/  @!P0 SYNCS.PHASECHK.TRANS64 P0, [R6+URZ], R5 ;  /* 0x00000005060085a7 */ /* 0x000e64000800007f */
[----:B-1----:R-:W-:Y:S05]  /*9a30*/  @!P0 BRA `(.L_x_174) ;  /* 0xfffffffc00f08947 */ /* 0x002fea000383ffff */
[----:B------:R-:W-:Y:S05]  /*9a40*/  BRA `(.L_x_239) ;  /* 0xffffffe800a47947 */ /* 0x000fea000383ffff */
.L_x_175:
[----:B0-----:R0:W1:Y:S02]  /*9a50*/  SYNCS.PHASECHK.TRANS64.TRYWAIT P0, [R7+URZ], R4 ;  /* 0x00000004070075a7 */ /* 0x001064000800017f */
[----:B-1----:R-:W-:Y:S05]  /*9a60*/  @!P0 NANOSLEEP.SYNCS 0x989680 ;  /* 0x009896800000895d */ /* 0x002fea0003900000 */
[----:B------:R-:W1:Y:S02]  /*9a70*/  @!P0 SYNCS.PHASECHK.TRANS64 P0, [R7+URZ], R4 ;  /* 0x00000004070085a7 */ /* 0x000e64000800007f */
[----:B-1----:R-:W-:Y:S05]  /*9a80*/  @!P0 BRA `(.L_x_175) ;  /* 0xfffffffc00f08947 */ /* 0x002fea000383ffff */
[----:B------:R-:W-:Y:S05]  /*9a90*/  BRA `(.L_x_240) ;  /* 0xffffffe800b47947 */ /* 0x000fea000383ffff */
.L_x_176:
[----:B0-----:R0:W1:Y:S02]  /*9aa0*/  SYNCS.PHASECHK.TRANS64.TRYWAIT P0, [R6+URZ], R5 ;  /* 0x00000005060075a7 */ /* 0x001064000800017f */
[----:B-1----:R-:W-:Y:S05]  /*9ab0*/  @!P0 NANOSLEEP.SYNCS 0x989680 ;  /* 0x009896800000895d */ /* 0x002fea0003900000 */
[----:B------:R-:W1:Y:S02]  /*9ac0*/  @!P0 SYNCS.PHASECHK.TRANS64 P0, [R6+URZ], R5 ;  /* 0x00000005060085a7 */ /* 0x000e64000800007f */
[----:B-1----:R-:W-:Y:S05]  /*9ad0*/  @!P0 BRA `(.L_x_176) ;  /* 0xfffffffc00f08947 */ /* 0x002fea000383ffff */
[----:B------:R-:W-:Y:S05]  /*9ae0*/  BRA `(.L_x_241) ;  /* 0xffffffe800c47947 */ /* 0x000fea000383ffff */
.L_x_177:
[----:B0-----:R0:W1:Y:S02]  /*9af0*/  SYNCS.PHASECHK.TRANS64.TRYWAIT P0, [R7+URZ], R4 ;  /* 0x00000004070075a7 */ /* 0x001064000800017f */
[----:B-1----:R-:W-:Y:S05]  /*9b00*/  @!P0 NANOSLEEP.SYNCS 0x989680 ;  /* 0x009896800000895d */ /* 0x002fea0003900000 */
[----:B------:R-:W1:Y:S02]  /*9b10*/  @!P0 SYNCS.PHASECHK.TRANS64 P0, [R7+URZ], R4 ;  /* 0x00000004070085a7 */ /* 0x000e64000800007f */
[----:B-1----:R-:W-:Y:S05]  /*9b20*/  @!P0 BRA `(.L_x_177) ;  /* 0xfffffffc00f08947 */ /* 0x002fea000383ffff */
[----:B------:R-:W-:Y:S05]  /*9b30*/  BRA `(.L_x_242) ;  /* 0xffffffe800d47947 */ /* 0x000fea000383ffff */
.L_x_178:
[----:B-1----:R1:W2:Y:S02]  /*9b40*/  SYNCS.PHASECHK.TRANS64.TRYWAIT P0, [R6+URZ], R5 ;  /* 0x00000005060075a7 */ /* 0x0022a4000800017f */
[----:B--2---:R-:W-:Y:S05]  /*9b50*/  @!P0 NANOSLEEP.SYNCS 0x989680 ;  /* 0x009896800000895d */ /* 0x004fea0003900000 */
[----:B------:R-:W2:Y:S02]  /*9b60*/  @!P0 SYNCS.PHASECHK.TRANS64 P0, [R6+URZ], R5 ;  /* 0x00000005060085a7 */ /* 0x000ea4000800007f */
[----:B--2---:R-:W-:Y:S05]  /*9b70*/  @!P0 BRA `(.L_x_178) ;  /* 0xfffffffc00f08947 */ /* 0x004fea000383ffff */
[----:B------:R-:W-:Y:S05]  /*9b80*/  BRA `(.L_x_243) ;  /* 0xffffffe800dc7947 */ /* 0x000fea000383ffff */
.L_x_244:
[----:B------:R-:W-:-:S00]  /*9b90*/  BRA `(.L_x_244) ;  /* 0xfffffffc00fc7947 */ /* 0x000fc0000383ffff */
[----:B------:R-:W-:-:S00]  /*9ba0*/  NOP ;  /* 0x0000000000007918 */ /* 0x000fc00000000000 */
        /* <DEDUP_REMOVED lines=13> */
.L_x_245:


//--------------------- .nv.shared._ZN7cutlass13device_kernelINS_4gemm6kernel13GemmUniversalIN4cute5tupleIJiiiiEEENS1_10collective13CollectiveMmaINS1_37MainloopSm90TmaGmmaWarpSpecializedFP8ILi56ENS5_IJNS4_1CILi1EEESB_SB_EEENS1_32KernelTmaWarpSpecializedPingpongEEENS5_IJNSA_ILi64EEESF_NSA_ILi32EEEEEENS_12float_e5m2_tENS5_IJlSB_lEEESI_SJ_NS4_8TiledMMAINS4_8MMA_AtomIJNS4_4SM904GMMA30MMA_64x64x32_F32E5M2E5M2_SS_TNILNSN_7ScaleInE1ELSP_1EEEEEENS4_6LayoutISC_NS5_IJNSA_ILi0EEEST_ST_EEEEENS5_IJNS4_10UnderscoreESW_SW_EEEEENS4_13SM90_TMA_LOADENS4_14ComposedLayoutINS4_7SwizzleILi1ELi4ELi3EEENS4_18smem_ptr_flag_bitsILi8EEENSS_INS5_IJNSA_ILi8EEESG_EEENS5_IJSG_SB_EEEEEEEvNS4_8identityESZ_S19_vS1A_EENS_8epilogue10collective6detail29Sm90TmaWarpSpecializedAdapterINS1D_15DefaultEpilogueISI_SJ_SJ_NS1C_6thread17LinearCombinationISI_Li1EffLNS1H_9ScaleType4KindE0ELNS_15FloatRoundStyleE2ESI_EENS1_15EpilogueDefaultEEEEEvvEEEEvNT_6ParamsE --------------------------
	.section	.nv.shared._ZN7cutlass13device_kernelINS_4gemm6kernel13GemmUniversalIN4cute5tupleIJiiiiEEENS1_10collective13CollectiveMmaINS1_37MainloopSm90TmaGmmaWarpSpecializedFP8ILi56ENS5_IJNS4_1CILi1EEESB_SB_EEENS1_32KernelTmaWarpSpecializedPingpongEEENS5_IJNSA_ILi64EEESF_NSA_ILi32EEEEEENS_12float_e5m2_tENS5_IJlSB_lEEESI_SJ_NS4_8TiledMMAINS4_8MMA_AtomIJNS4_4SM904GMMA30MMA_64x64x32_F32E5M2E5M2_SS_TNILNSN_7ScaleInE1ELSP_1EEEEEENS4_6LayoutISC_NS5_IJNSA_ILi0EEEST_ST_EEEEENS5_IJNS4_10UnderscoreESW_SW_EEEEENS4_13SM90_TMA_LOADENS4_14ComposedLayoutINS4_7SwizzleILi1ELi4ELi3EEENS4_18smem_ptr_flag_bitsILi8EEENSS_INS5_IJNSA_ILi8EEESG_EEENS5_IJSG_SB_EEEEEEEvNS4_8identityESZ_S19_vS1A_EENS_8epilogue10collective6detail29Sm90TmaWarpSpecializedAdapterINS1D_15DefaultEpilogueISI_SJ_SJ_NS1C_6thread17LinearCombinationISI_Li1EffLNS1H_9ScaleType4KindE0ELNS_15FloatRoundStyleE2ESI_EENS1_15EpilogueDefaultEEEEEvvEEEEvNT_6ParamsE,"aw",@nobits
	.sectionflags	@""
	.align	16
	.zero		1024


//--------------------- .nv.shared.reserved.0     --------------------------
	.section	.nv.shared.reserved.0,"aw",@nobits
	.weak		__nv_reservedSMEM_offset_0_alias
	.size		__nv_reservedSMEM_offset_0_alias, 0, 0
	.other		__nv_reservedSMEM_offset_0_alias,@"STO_CUDA_RESERVED_SHARED STV_DEFAULT"
__nv_reservedSMEM_offset_0_alias:
	.zero		0


//--------------------- .nv.global                --------------------------
	.section	.nv.global,"aw",@nobits
.nv.global:
	.type		_ZN39_INTERNAL_014e3eac_4_k_cu_0c31c77b_42354cute1_E,@object
	.size		_ZN39_INTERNAL_014e3eac_4_k_cu_0c31c77b_42354cute1_E,(_ZN39_INTERNAL_014e3eac_4_k_cu_0c31c77b_42354cuda3std3__45__cpo6cbeginE - _ZN39_INTERNAL_014e3eac_4_k_cu_0c31c77b_42354cute1_E)
_ZN39_INTERNAL_014e3eac_4_k_cu_0c31c77b_42354cute1_E:
	.zero		1
	.type		_ZN39_INTERNAL_014e3eac_4_k_cu_0c31c77b_42354cuda3std3__45__cpo6cbeginE,@object
	.size		_ZN39_INTERNAL_014e3eac_4_k_cu_0c31c77b_42354cuda3std3__45__cpo6cbeginE,(_ZN39_INTERNAL_014e3eac_4_k_cu_0c31c77b_42354cuda3std3__48in_placeE - _ZN39_INTERNAL_014e3eac_4_k_cu_0c31c77b_42354cuda3std3__45__cpo6cbeginE)
_ZN39_INTERNAL_014e3eac_4_k_cu_0c31c77b_42354cuda3std3__45__cpo6cbeginE:
	.zero		1
	.type		_ZN39_INTERNAL_014e3eac_4_k_cu_0c31c77b_42354cuda3std3__48in_placeE,@object
	.size		_ZN39_INTERNAL_014e3eac_4_k_cu_0c31c77b_42354cuda3std3__48in_placeE,(_ZN39_INTERNAL_014e3eac_4_k_cu_0c31c77b_42354cuda3std6ranges3__45__cpo9iter_moveE - _ZN39_INTERNAL_014e3eac_4_k_cu_0c31c77b_42354cuda3std3__48in_placeE)
_ZN39_INTERNAL_014e3eac_4_k_cu_0c31c77b_42354cuda3std3__48in_placeE:
	.zero		1
	.type		_ZN39_INTERNAL_014e3eac_4_k_cu_0c31c77b_42354cuda3std6ranges3__45__cpo9iter_moveE,@object
	.size		_ZN39_INTERNAL_014e3eac_4_k_cu_0c31c77b_42354cuda3std6ranges3__45__cpo9iter_moveE,(_ZN39_INTERNAL_014e3eac_4_k_cu_0c31c77b_42354cuda3std3__45__cpo5beginE - _ZN39_INTERNAL_014e3eac_4_k_cu_0c31c77b_42354cuda3std6ranges3__45__cpo9iter_moveE)
_ZN39_INTERNAL_014e3eac_4_k_cu_0c31c77b_42354cuda3std6ranges3__45__cpo9iter_moveE:
	.zero		1
	.type		_ZN39_INTERNAL_014e3eac_4_k_cu_0c31c77b_42354cuda3std3__45__cpo5beginE,@object
	.size		_ZN39_INTERNAL_014e3eac_4_k_cu_0c31c77b_42354cuda3std3__45__cpo5beginE,(_ZN39_INTERNAL_014e3eac_4_k_cu_0c31c77b_42354cuda3std3__441_GLOBAL__N__014e3eac_4_k_cu_0c31c77b_42356ignoreE - _ZN39_INTERNAL_014e3eac_4_k_cu_0c31c77b_42354cuda3std3__45__cpo5beginE)
_ZN39_INTERNAL_014e3eac_4_k_cu_0c31c77b_42354cuda3std3__45__cpo5beginE:
	.zero		1
	.type		_ZN39_INTERNAL_014e3eac_4_k_cu_0c31c77b_42354cuda3std3__441_GLOBAL__N__014e3eac_4_k_cu_0c31c77b_42356ignoreE,@object
	.size		_ZN39_INTERNAL_014e3eac_4_k_cu_0c31c77b_42354cuda3std3__441_GLOBAL__N__014e3eac_4_k_cu_0c31c77b_42356ignoreE,(_ZN39_INTERNAL_014e3eac_4_k_cu_0c31c77b_42354cute7productE - _ZN39_INTERNAL_014e3eac_4_k_cu_0c31c77b_42354cuda3std3__441_GLOBAL__N__014e3eac_4_k_cu_0c31c77b_42356ignoreE)
_ZN39_INTERNAL_014e3eac_4_k_cu_0c31c77b_42354cuda3std3__441_GLOBAL__N__014e3eac_4_k_cu_0c31c77b_42356ignoreE:
	.zero		1
	.type		_ZN39_INTERNAL_014e3eac_4_k_cu_0c31c77b_42354cute7productE,@object
	.size		_ZN39_INTERNAL_014e3eac_4_k_cu_0c31c77b_42354cute7productE,(_ZN39_INTERNAL_014e3eac_4_k_cu_0c31c77b_42354cuda3std3__45__cpo3endE - _ZN39_INTERNAL_014e3eac_4_k_cu_0c31c77b_42354cute7productE)
_ZN39_INTERNAL_014e3eac_4_k_cu_0c31c77b_42354cute7productE:
	.zero		1
	.type		_ZN39_INTERNAL_014e3eac_4_k_cu_0c31c77b_42354cuda3std3__45__cpo3endE,@object
	.size		_ZN39_INTERNAL_014e3eac_4_k_cu_0c31c77b_42354cuda3std3__45__cpo3endE,(_ZN39_INTERNAL_014e3eac_4_k_cu_0c31c77b_42354cuda3std3__419piecewise_constructE - _ZN39_INTERNAL_014e3eac_4_k_cu_0c31c77b_42354cuda3std3__45__cpo3endE)
_ZN39_INTERNAL_014e3eac_4_k_cu_0c31c77b_42354cuda3std3__45__cpo3endE:
	.zero		1
	.type		_ZN39_INTERNAL_014e3eac_4_k_cu_0c31c77b_42354cuda3std3__419piecewise_constructE,@object
	.size		_ZN39_INTERNAL_014e3eac_4_k_cu_0c31c77b_42354cuda3std3__419piecewise_constructE,(_ZN39_INTERNAL_014e3eac_4_k_cu_0c31c77b_42354cuda3std3__45__cpo4cendE - _ZN39_INTERNAL_014e3eac_4_k_cu_0c31c77b_42354cuda3std3__419piecewise_constructE)
_ZN39_INTERNAL_014e3eac_4_k_cu_0c31c77b_42354cuda3std3__419piecewise_constructE:
	.zero		1
	.type		_ZN39_INTERNAL_014e3eac_4_k_cu_0c31c77b_42354cuda3std3__45__cpo4cendE,@object
	.size		_ZN39_INTERNAL_014e3eac_4_k_cu_0c31c77b_42354cuda3std3__45__cpo4cendE,(_ZN39_INTERNAL_014e3eac_4_k_cu_0c31c77b_42354cuda3std6ranges3__45__cpo4swapE - _ZN39_INTERNAL_014e3eac_4_k_cu_0c31c77b_42354cuda3std3__45__cpo4cendE)
_ZN39_INTERNAL_014e3eac_4_k_cu_0c31c77b_42354cuda3std3__45__cpo4cendE:
	.zero		1
	.type		_ZN39_INTERNAL_014e3eac_4_k_cu_0c31c77b_42354cuda3std6ranges3__45__cpo4swapE,@object
	.size		_ZN39_INTERNAL_014e3eac_4_k_cu_0c31c77b_42354cuda3std6ranges3__45__cpo4swapE,(.L_7 - _ZN39_INTERNAL_014e3eac_4_k_cu_0c31c77b_42354cuda3std6ranges3__45__cpo4swapE)
_ZN39_INTERNAL_014e3eac_4_k_cu_0c31c77b_42354cuda3std6ranges3__45__cpo4swapE:
	.zero		1
.L_7:


//--------------------- .nv.constant0._ZN7cutlass13device_kernelINS_4gemm6kernel13GemmUniversalIN4cute5tupleIJiiiiEEENS1_10collective13CollectiveMmaINS1_37MainloopSm90TmaGmmaWarpSpecializedFP8ILi56ENS5_IJNS4_1CILi1EEESB_SB_EEENS1_32KernelTmaWarpSpecializedPingpongEEENS5_IJNSA_ILi64EEESF_NSA_ILi32EEEEEENS_12float_e5m2_tENS5_IJlSB_lEEESI_SJ_NS4_8TiledMMAINS4_8MMA_AtomIJNS4_4SM904GMMA30MMA_64x64x32_F32E5M2E5M2_SS_TNILNSN_7ScaleInE1ELSP_1EEEEEENS4_6LayoutISC_NS5_IJNSA_ILi0EEEST_ST_EEEEENS5_IJNS4_10UnderscoreESW_SW_EEEEENS4_13SM90_TMA_LOADENS4_14ComposedLayoutINS4_7SwizzleILi1ELi4ELi3EEENS4_18smem_ptr_flag_bitsILi8EEENSS_INS5_IJNSA_ILi8EEESG_EEENS5_IJSG_SB_EEEEEEEvNS4_8identityESZ_S19_vS1A_EENS_8epilogue10collective6detail29Sm90TmaWarpSpecializedAdapterINS1D_15DefaultEpilogueISI_SJ_SJ_NS1C_6thread17LinearCombinationISI_Li1EffLNS1H_9ScaleType4KindE0ELNS_15FloatRoundStyleE2ESI_EENS1_15EpilogueDefaultEEEEEvvEEEEvNT_6ParamsE --------------------------
	.section	.nv.constant0._ZN7cutlass13device_kernelINS_4gemm6kernel13GemmUniversalIN4cute5tupleIJiiiiEEENS1_10collective13CollectiveMmaINS1_37MainloopSm90TmaGmmaWarpSpecializedFP8ILi56ENS5_IJNS4_1CILi1EEESB_SB_EEENS1_32KernelTmaWarpSpecializedPingpongEEENS5_IJNSA_ILi64EEESF_NSA_ILi32EEEEEENS_12float_e5m2_tENS5_IJlSB_lEEESI_SJ_NS4_8TiledMMAINS4_8MMA_AtomIJNS4_4SM904GMMA30MMA_64x64x32_F32E5M2E5M2_SS_TNILNSN_7ScaleInE1ELSP_1EEEEEENS4_6LayoutISC_NS5_IJNSA_ILi0EEEST_ST_EEEEENS5_IJNS4_10UnderscoreESW_SW_EEEEENS4_13SM90_TMA_LOADENS4_14ComposedLayoutINS4_7SwizzleILi1ELi4ELi3EEENS4_18smem_ptr_flag_bitsILi8EEENSS_INS5_IJNSA_ILi8EEESG_EEENS5_IJSG_SB_EEEEEEEvNS4_8identityESZ_S19_vS1A_EENS_8epilogue10collective6detail29Sm90TmaWarpSpecializedAdapterINS1D_15DefaultEpilogueISI_SJ_SJ_NS1C_6thread17LinearCombinationISI_Li1EffLNS1H_9ScaleType4KindE0ELNS_15FloatRoundStyleE2ESI_EENS1_15EpilogueDefaultEEEEEvvEEEEvNT_6ParamsE,"a",@progbits
	.sectionflags	@""
	.align	4
.nv.constant0._ZN7cutlass13device_kernelINS_4gemm6kernel13GemmUniversalIN4cute5tupleIJiiiiEEENS1_10collective13CollectiveMmaINS1_37MainloopSm90TmaGmmaWarpSpecializedFP8ILi56ENS5_IJNS4_1CILi1EEESB_SB_EEENS1_32KernelTmaWarpSpecializedPingpongEEENS5_IJNSA_ILi64EEESF_NSA_ILi32EEEEEENS_12float_e5m2_tENS5_IJlSB_lEEESI_SJ_NS4_8TiledMMAINS4_8MMA_AtomIJNS4_4SM904GMMA30MMA_64x64x32_F32E5M2E5M2_SS_TNILNSN_7ScaleInE1ELSP_1EEEEEENS4_6LayoutISC_NS5_IJNSA_ILi0EEEST_ST_EEEEENS5_IJNS4_10UnderscoreESW_SW_EEEEENS4_13SM90_TMA_LOADENS4_14ComposedLayoutINS4_7SwizzleILi1ELi4ELi3EEENS4_18smem_ptr_flag_bitsILi8EEENSS_INS5_IJNSA_ILi8EEESG_EEENS5_IJSG_SB_EEEEEEEvNS4_8identityESZ_S19_vS1A_EENS_8epilogue10collective6detail29Sm90TmaWarpSpecializedAdapterINS1D_15DefaultEpilogueISI_SJ_SJ_NS1C_6thread17LinearCombinationISI_Li1EffLNS1H_9ScaleType4KindE0ELNS_15FloatRoundStyleE2ESI_EENS1_15EpilogueDefaultEEEEEvvEEEEvNT_6ParamsE:
	.zero		1664


//--------------------- SYMBOLS --------------------------

	.type		.nv.reservedSmem.offset0,@object
	.size		.nv.reservedSmem.offset0,0x4
